// auto-generated by cutlass_sweep.conv — config: {"arch": "sm_100", "cluster_m": 1, "cluster_n": 1, "conv_kind": "dgrad", "dtype": "bf16", "ndim": 3, "tile_k": 64, "tile_m": 64, "tile_n": 64}
#include "cutlass/cutlass.h"
#include "cute/tensor.hpp"
#include "cutlass/kernel_hardware_info.hpp"
#include "cutlass/conv/convolution.h"
#include "cutlass/conv/dispatch_policy.hpp"
#include "cutlass/conv/collective/collective_builder.hpp"
#include "cutlass/conv/kernel/conv_universal.hpp"
#include "cutlass/conv/device/conv_universal_adapter.hpp"
#include "cutlass/epilogue/collective/collective_builder.hpp"

using namespace cute;
using Elem = cutlass::bfloat16_t;
using Acc  = float;
using LayoutAB = cutlass::layout::TensorNDHWC;
using LayoutC  = cutlass::layout::TensorNDHWC;
constexpr auto ConvOp = cutlass::conv::Operator::kDgrad;
using TileShape    = Shape<_64, _64, Shape<_64>>;
using ClusterShape = Shape<_1, _1, _1>;

using CollectiveEpilogue = typename cutlass::epilogue::collective::CollectiveBuilder<
    cutlass::arch::Sm100, cutlass::arch::OpClassTensorOp,
    TileShape, ClusterShape,
    cutlass::epilogue::collective::EpilogueTileAuto,
    Acc, Acc,
    Elem, LayoutC, 128 / cutlass::sizeof_bits<Elem>::value,
    Elem, LayoutC, 128 / cutlass::sizeof_bits<Elem>::value,
    cutlass::epilogue::collective::EpilogueScheduleAuto
  >::CollectiveOp;

using CollectiveMainloop = typename cutlass::conv::collective::CollectiveBuilder<
    cutlass::arch::Sm100, cutlass::arch::OpClassTensorOp, ConvOp,
    Elem, LayoutAB, 128 / cutlass::sizeof_bits<Elem>::value,
    Elem, LayoutAB, 128 / cutlass::sizeof_bits<Elem>::value,
    Acc,
    TileShape, ClusterShape,
    cutlass::conv::collective::StageCountAutoCarveout<
        static_cast<int>(sizeof(typename CollectiveEpilogue::SharedStorage))>,
    cutlass::conv::collective::KernelScheduleAuto
  >::CollectiveOp;

using ProblemShape = cutlass::conv::ConvProblemShape<
    ConvOp, CollectiveMainloop::DispatchPolicy::NumSpatialDimensions>;
using ConvKernel = cutlass::conv::kernel::ConvUniversal<
    ProblemShape, CollectiveMainloop, CollectiveEpilogue>;
using Conv = cutlass::conv::device::ConvUniversalAdapter<ConvKernel>;

auto* _anchor = &cutlass::device_kernel<ConvKernel>;


// ===== COMPILED SASS (sm_100a) =====

	.target	sm_100a

	.elftype	@"ET_EXEC"


//--------------------- .note.nv.tkinfo           --------------------------
	.section	.note.nv.tkinfo,"",@"SHT_NOTE"
	.sectionflags	@"SHF_NOTE_NV_TKINFO"
	.tkinfo
        /*0018*/ 	.word	0x00000002
        /*0030*/ 	.string	""
        /*0030*/ 	.string	"ptxas"
        /*0030*/ 	.string	"Cuda compilation tools, release 13.0, V13.0.88"
        /*0030*/ 	.string	"Build cuda_13.0.r13.0/compiler.36424714_0"
        /*0030*/ 	.string	"-arch sm_100a -m 64 "



//--------------------- .note.nv.cuinfo           --------------------------
	.section	.note.nv.cuinfo,"",@"SHT_NOTE"
	.sectionflags	@"SHF_NOTE_NV_CUINFO"
        /*0018*/ 	.short	0x0002
        /*001a*/ 	.short	0x0064
        /*001c*/ 	.short	0x0082
	.zero		2


//--------------------- .nv.info                  --------------------------
	.section	.nv.info,"",@"SHT_CUDA_INFO"
	.align	4


	//----- nvinfo : EIATTR_REGCOUNT
	.align		4
        /*0000*/ 	.byte	0x04, 0x2f
        /*0002*/ 	.short	(.L_19 - .L_18)
	.align		4
.L_18:
        /*0004*/ 	.word	index@(_ZN7cutlass13device_kernelINS_4conv6kernel13ConvUniversalINS1_16ConvProblemShapeILNS1_8OperatorE1ELi3EEENS1_10collective14CollectiveConvINS1_47MainloopSm100TmaUmmaWarpSpecializedImplicitGemmILS5_1ELi13ELi3ELi1ELi2EN4cute5tupleIJNSA_1CILi1EEESD_SD_EEEEENSB_IJNSC_ILi64EEESG_NSB_IJSG_EEEEEENS_10bfloat16_tESJ_NSA_8TiledMMAINSA_8MMA_AtomIJNSA_20SM100_MMA_F16BF16_SSISJ_SJ_fLi64ELi64ELNSA_4UMMA5MajorE0ELSO_1ELNSN_7ScaleInE0ELSP_0EEEEEENSA_6LayoutISE_NSB_IJNSC_ILi0EEEST_ST_EEEEENSB_IJNSA_10UnderscoreESW_SW_EEEEENS7_6detail27Sm100ImplicitGemmTileTraitsINSA_20SM90_TMA_LOAD_IM2COLENSA_14ComposedLayoutINSA_7SwizzleILi3ELi4ELi3EEENSA_18smem_ptr_flag_bitsILi16EEENSS_INSB_IJNSC_ILi8EEESG_EEENSB_IJSG_SD_EEEEEEEvEENS10_INSA_13SM90_TMA_LOADENS12_IS14_S16_NSS_INSB_IJSG_S17_EEENSB_IJSD_SG_EEEEEEEvEEEENS_8epilogue10collective18CollectiveEpilogueINS1K_23Sm100TmaWarpSpecializedILi3ELi2ELi16ELb1ELb0EEEJSI_NSB_IJNSS_ISG_SD_EENSS_INSC_ILi32EEESD_EEEEESJ_NSB_IJNSB_IJllllEEESD_ST_EEESJ_S1U_NS1K_6fusion15FusionCallbacksIS1O_NS1V_17LinearCombinationISJ_fSJ_fLNS_15FloatRoundStyleE2EEESI_S1S_JEEENSA_5SM1004TMEM4LOAD26SM100_TMEM_LOAD_16dp256b4xES11_NS12_INS13_ILi2ELi4ELi3EEES16_NSS_INSB_IJS17_S1Q_EEENSB_IJS1Q_SD_EEEEEEENSA_17SM75_U32x4_LDSM_NENSA_21SM90_TMA_STORE_IM2COLES29_NSA_17SM90_U32x4_STSM_NENSA_39AutoVectorizingCopyWithAssumedAlignmentILi128EEEEEEvvEEEEvNT_6ParamsE)
        /*0008*/ 	.word	0x0000004d


	//----- nvinfo : EIATTR_FRAME_SIZE
	.align		4
.L_19:
        /*000c*/ 	.byte	0x04, 0x11
        /*000e*/ 	.short	(.L_21 - .L_20)
	.align		4
.L_20:
        /*0010*/ 	.word	index@($__internal_2_$__cuda_sm10x_tcgen05_guardrail_trap_unallocated_columns_being_dealloced)
        /*0014*/ 	.word	0x00000008


	//----- nvinfo : EIATTR_FRAME_SIZE
	.align		4
.L_21:
        /*0018*/ 	.byte	0x04, 0x11
        /*001a*/ 	.short	(.L_23 - .L_22)
	.align		4
.L_22:
        /*001c*/ 	.word	index@($__internal_1_$__cuda_sm10x_tcgen05_guardrail_trap_phase_invalid_during_alloc)
        /*0020*/ 	.word	0x00000008


	//----- nvinfo : EIATTR_FRAME_SIZE
	.align		4
.L_23:
        /*0024*/ 	.byte	0x04, 0x11
        /*0026*/ 	.short	(.L_25 - .L_24)
	.align		4
.L_24:
        /*0028*/ 	.word	index@($__internal_0_$__cuda_sm10x_tcgen05_guardrail_trap_col_being_dealloced_not_returned_by_alloc)
        /*002c*/ 	.word	0x00000008


	//----- nvinfo : EIATTR_FRAME_SIZE
	.align		4
.L_25:
        /*0030*/ 	.byte	0x04, 0x11
        /*0032*/ 	.short	(.L_27 - .L_26)
	.align		4
.L_26:
        /*0034*/ 	.word	index@(_ZN7cutlass13device_kernelINS_4conv6kernel13ConvUniversalINS1_16ConvProblemShapeILNS1_8OperatorE1ELi3EEENS1_10collective14CollectiveConvINS1_47MainloopSm100TmaUmmaWarpSpecializedImplicitGemmILS5_1ELi13ELi3ELi1ELi2EN4cute5tupleIJNSA_1CILi1EEESD_SD_EEEEENSB_IJNSC_ILi64EEESG_NSB_IJSG_EEEEEENS_10bfloat16_tESJ_NSA_8TiledMMAINSA_8MMA_AtomIJNSA_20SM100_MMA_F16BF16_SSISJ_SJ_fLi64ELi64ELNSA_4UMMA5MajorE0ELSO_1ELNSN_7ScaleInE0ELSP_0EEEEEENSA_6LayoutISE_NSB_IJNSC_ILi0EEEST_ST_EEEEENSB_IJNSA_10UnderscoreESW_SW_EEEEENS7_6detail27Sm100ImplicitGemmTileTraitsINSA_20SM90_TMA_LOAD_IM2COLENSA_14ComposedLayoutINSA_7SwizzleILi3ELi4ELi3EEENSA_18smem_ptr_flag_bitsILi16EEENSS_INSB_IJNSC_ILi8EEESG_EEENSB_IJSG_SD_EEEEEEEvEENS10_INSA_13SM90_TMA_LOADENS12_IS14_S16_NSS_INSB_IJSG_S17_EEENSB_IJSD_SG_EEEEEEEvEEEENS_8epilogue10collective18CollectiveEpilogueINS1K_23Sm100TmaWarpSpecializedILi3ELi2ELi16ELb1ELb0EEEJSI_NSB_IJNSS_ISG_SD_EENSS_INSC_ILi32EEESD_EEEEESJ_NSB_IJNSB_IJllllEEESD_ST_EEESJ_S1U_NS1K_6fusion15FusionCallbacksIS1O_NS1V_17LinearCombinationISJ_fSJ_fLNS_15FloatRoundStyleE2EEESI_S1S_JEEENSA_5SM1004TMEM4LOAD26SM100_TMEM_LOAD_16dp256b4xES11_NS12_INS13_ILi2ELi4ELi3EEES16_NSS_INSB_IJS17_S1Q_EEENSB_IJS1Q_SD_EEEEEEENSA_17SM75_U32x4_LDSM_NENSA_21SM90_TMA_STORE_IM2COLES29_NSA_17SM90_U32x4_STSM_NENSA_39AutoVectorizingCopyWithAssumedAlignmentILi128EEEEEEvvEEEEvNT_6ParamsE)
        /*0038*/ 	.word	0x00000008


	//----- nvinfo : EIATTR_MIN_STACK_SIZE
	.align		4
.L_27:
        /*003c*/ 	.byte	0x04, 0x12
        /*003e*/ 	.short	(.L_29 - .L_28)
	.align		4
.L_28:
        /*0040*/ 	.word	index@(_ZN7cutlass13device_kernelINS_4conv6kernel13ConvUniversalINS1_16ConvProblemShapeILNS1_8OperatorE1ELi3EEENS1_10collective14CollectiveConvINS1_47MainloopSm100TmaUmmaWarpSpecializedImplicitGemmILS5_1ELi13ELi3ELi1ELi2EN4cute5tupleIJNSA_1CILi1EEESD_SD_EEEEENSB_IJNSC_ILi64EEESG_NSB_IJSG_EEEEEENS_10bfloat16_tESJ_NSA_8TiledMMAINSA_8MMA_AtomIJNSA_20SM100_MMA_F16BF16_SSISJ_SJ_fLi64ELi64ELNSA_4UMMA5MajorE0ELSO_1ELNSN_7ScaleInE0ELSP_0EEEEEENSA_6LayoutISE_NSB_IJNSC_ILi0EEEST_ST_EEEEENSB_IJNSA_10UnderscoreESW_SW_EEEEENS7_6detail27Sm100ImplicitGemmTileTraitsINSA_20SM90_TMA_LOAD_IM2COLENSA_14ComposedLayoutINSA_7SwizzleILi3ELi4ELi3EEENSA_18smem_ptr_flag_bitsILi16EEENSS_INSB_IJNSC_ILi8EEESG_EEENSB_IJSG_SD_EEEEEEEvEENS10_INSA_13SM90_TMA_LOADENS12_IS14_S16_NSS_INSB_IJSG_S17_EEENSB_IJSD_SG_EEEEEEEvEEEENS_8epilogue10collective18CollectiveEpilogueINS1K_23Sm100TmaWarpSpecializedILi3ELi2ELi16ELb1ELb0EEEJSI_NSB_IJNSS_ISG_SD_EENSS_INSC_ILi32EEESD_EEEEESJ_NSB_IJNSB_IJllllEEESD_ST_EEESJ_S1U_NS1K_6fusion15FusionCallbacksIS1O_NS1V_17LinearCombinationISJ_fSJ_fLNS_15FloatRoundStyleE2EEESI_S1S_JEEENSA_5SM1004TMEM4LOAD26SM100_TMEM_LOAD_16dp256b4xES11_NS12_INS13_ILi2ELi4ELi3EEES16_NSS_INSB_IJS17_S1Q_EEENSB_IJS1Q_SD_EEEEEEENSA_17SM75_U32x4_LDSM_NENSA_21SM90_TMA_STORE_IM2COLES29_NSA_17SM90_U32x4_STSM_NENSA_39AutoVectorizingCopyWithAssumedAlignmentILi128EEEEEEvvEEEEvNT_6ParamsE)
        /*0044*/ 	.word	0x00000008
.L_29:


//--------------------- .nv.compat                --------------------------
	.section	.nv.compat,"",@"SHT_CUDA_COMPAT_INFO"
	.align	4
        /*0000*/ 	.byte	0x02, 0x09, 0x01, 0x00, 0x02, 0x02, 0x02, 0x00, 0x02, 0x05, 0x05, 0x00, 0x03, 0x07, 0x01, 0x01
        /*0010*/ 	.byte	0x02, 0x03, 0x01, 0x00, 0x02, 0x06, 0x01, 0x00, 0x04, 0x0b, 0x08, 0x00, 0x09, 0x00, 0x00, 0x00
        /*0020*/ 	.byte	0x00, 0x00, 0x00, 0x00


//--------------------- .nv.info._ZN7cutlass13device_kernelINS_4conv6kernel13ConvUniversalINS1_16ConvProblemShapeILNS1_8OperatorE1ELi3EEENS1_10collective14CollectiveConvINS1_47MainloopSm100TmaUmmaWarpSpecializedImplicitGemmILS5_1ELi13ELi3ELi1ELi2EN4cute5tupleIJNSA_1CILi1EEESD_SD_EEEEENSB_IJNSC_ILi64EEESG_NSB_IJSG_EEEEEENS_10bfloat16_tESJ_NSA_8TiledMMAINSA_8MMA_AtomIJNSA_20SM100_MMA_F16BF16_SSISJ_SJ_fLi64ELi64ELNSA_4UMMA5MajorE0ELSO_1ELNSN_7ScaleInE0ELSP_0EEEEEENSA_6LayoutISE_NSB_IJNSC_ILi0EEEST_ST_EEEEENSB_IJNSA_10UnderscoreESW_SW_EEEEENS7_6detail27Sm100ImplicitGemmTileTraitsINSA_20SM90_TMA_LOAD_IM2COLENSA_14ComposedLayoutINSA_7SwizzleILi3ELi4ELi3EEENSA_18smem_ptr_flag_bitsILi16EEENSS_INSB_IJNSC_ILi8EEESG_EEENSB_IJSG_SD_EEEEEEEvEENS10_INSA_13SM90_TMA_LOADENS12_IS14_S16_NSS_INSB_IJSG_S17_EEENSB_IJSD_SG_EEEEEEEvEEEENS_8epilogue10collective18CollectiveEpilogueINS1K_23Sm100TmaWarpSpecializedILi3ELi2ELi16ELb1ELb0EEEJSI_NSB_IJNSS_ISG_SD_EENSS_INSC_ILi32EEESD_EEEEESJ_NSB_IJNSB_IJllllEEESD_ST_EEESJ_S1U_NS1K_6fusion15FusionCallbacksIS1O_NS1V_17LinearCombinationISJ_fSJ_fLNS_15FloatRoundStyleE2EEESI_S1S_JEEENSA_5SM1004TMEM4LOAD26SM100_TMEM_LOAD_16dp256b4xES11_NS12_INS13_ILi2ELi4ELi3EEES16_NSS_INSB_IJS17_S1Q_EEENSB_IJS1Q_SD_EEEEEEENSA_17SM75_U32x4_LDSM_NENSA_21SM90_TMA_STORE_IM2COLES29_NSA_17SM90_U32x4_STSM_NENSA_39AutoVectorizingCopyWithAssumedAlignmentILi128EEEEEEvvEEEEvNT_6ParamsE --------------------------
	.section	.nv.info._ZN7cutlass13device_kernelINS_4conv6kernel13ConvUniversalINS1_16ConvProblemShapeILNS1_8OperatorE1ELi3EEENS1_10collective14CollectiveConvINS1_47MainloopSm100TmaUmmaWarpSpecializedImplicitGemmILS5_1ELi13ELi3ELi1ELi2EN4cute5tupleIJNSA_1CILi1EEESD_SD_EEEEENSB_IJNSC_ILi64EEESG_NSB_IJSG_EEEEEENS_10bfloat16_tESJ_NSA_8TiledMMAINSA_8MMA_AtomIJNSA_20SM100_MMA_F16BF16_SSISJ_SJ_fLi64ELi64ELNSA_4UMMA5MajorE0ELSO_1ELNSN_7ScaleInE0ELSP_0EEEEEENSA_6LayoutISE_NSB_IJNSC_ILi0EEEST_ST_EEEEENSB_IJNSA_10UnderscoreESW_SW_EEEEENS7_6detail27Sm100ImplicitGemmTileTraitsINSA_20SM90_TMA_LOAD_IM2COLENSA_14ComposedLayoutINSA_7SwizzleILi3ELi4ELi3EEENSA_18smem_ptr_flag_bitsILi16EEENSS_INSB_IJNSC_ILi8EEESG_EEENSB_IJSG_SD_EEEEEEEvEENS10_INSA_13SM90_TMA_LOADENS12_IS14_S16_NSS_INSB_IJSG_S17_EEENSB_IJSD_SG_EEEEEEEvEEEENS_8epilogue10collective18CollectiveEpilogueINS1K_23Sm100TmaWarpSpecializedILi3ELi2ELi16ELb1ELb0EEEJSI_NSB_IJNSS_ISG_SD_EENSS_INSC_ILi32EEESD_EEEEESJ_NSB_IJNSB_IJllllEEESD_ST_EEESJ_S1U_NS1K_6fusion15FusionCallbacksIS1O_NS1V_17LinearCombinationISJ_fSJ_fLNS_15FloatRoundStyleE2EEESI_S1S_JEEENSA_5SM1004TMEM4LOAD26SM100_TMEM_LOAD_16dp256b4xES11_NS12_INS13_ILi2ELi4ELi3EEES16_NSS_INSB_IJS17_S1Q_EEENSB_IJS1Q_SD_EEEEEEENSA_17SM75_U32x4_LDSM_NENSA_21SM90_TMA_STORE_IM2COLES29_NSA_17SM90_U32x4_STSM_NENSA_39AutoVectorizingCopyWithAssumedAlignmentILi128EEEEEEvvEEEEvNT_6ParamsE,"",@"SHT_CUDA_INFO"
	.sectionflags	@""
	.align	4


	//----- nvinfo : EIATTR_CUDA_API_VERSION
	.align		4
        /*0000*/ 	.byte	0x04, 0x37
        /*0002*/ 	.short	(.L_31 - .L_30)
.L_30:
        /*0004*/ 	.word	0x00000082


	//----- nvinfo : EIATTR_KPARAM_INFO
	.align		4
.L_31:
        /*0008*/ 	.byte	0x04, 0x17
        /*000a*/ 	.short	(.L_33 - .L_32)
.L_32:
        /*000c*/ 	.word	0x00000000
        /*0010*/ 	.short	0x0000
        /*0012*/ 	.short	0x0000
        /*0014*/ 	.byte	0x00, 0xf0, 0x01, 0x24


	//----- nvinfo : EIATTR_AT_ENTRY_FRAGMENTS
	.align		4
.L_33:
        /*0018*/ 	.byte	0x04, 0x4f
        /*001a*/ 	.short	(.L_35 - .L_34)


	//   ....[0]....
.L_34:
        /*001c*/ 	.word	0x00000006


	//----- nvinfo : EIATTR_RESERVED_SMEM_USED
	.align		4
.L_35:
        /*0020*/ 	.byte	0x01, 0x41
	.zero		2


	//----- nvinfo : EIATTR_SPARSE_MMA_MASK
	.align		4
        /*0024*/ 	.byte	0x03, 0x50
        /*0026*/ 	.short	0x0000


	//----- nvinfo : EIATTR_TCGEN05_1CTA_USED
	.align		4
        /*0028*/ 	.byte	0x01, 0x51
	.zero		2


	//----- nvinfo : EIATTR_MAXREG_COUNT
	.align		4
        /*002c*/ 	.byte	0x03, 0x1b
        /*002e*/ 	.short	0x00ff


	//----- nvinfo : EIATTR_NUM_BARRIERS
	.align		4
        /*0030*/ 	.byte	0x02, 0x4c
        /*0032*/ 	.byte	0x07
	.zero		1


	//----- nvinfo : EIATTR_EXTERNS
	.align		4
        /*0034*/ 	.byte	0x04, 0x0f
        /*0036*/ 	.short	(.L_37 - .L_36)


	//   ....[0]....
	.align		4
.L_36:
        /*0038*/ 	.word	index@(__assertfail)


	//----- nvinfo : EIATTR_MERCURY_ISA_VERSION
	.align		4
.L_37:
        /*003c*/ 	.byte	0x03, 0x5f
        /*003e*/ 	.short	0x0101


	//----- nvinfo : EIATTR_INT_WARP_WIDE_INSTR_OFFSETS
	.align		4
        /*0040*/ 	.byte	0x04, 0x31
        /*0042*/ 	.short	(.L_39 - .L_38)


	//   ....[0]....
.L_38:
        /*0044*/ 	.word	0x00004260


	//   ....[1]....
        /*0048*/ 	.word	0x00004280


	//   ....[2]....
        /*004c*/ 	.word	0x000042b0


	//   ....[3]....
        /*0050*/ 	.word	0x00004fb0


	//   ....[4]....
        /*0054*/ 	.word	0x000050d0


	//   ....[5]....
        /*0058*/ 	.word	0x00005280


	//   ....[6]....
        /*005c*/ 	.word	0x000052e0


	//----- nvinfo : EIATTR_COOP_GROUP_MASK_REGIDS
	.align		4
.L_39:
        /*0060*/ 	.byte	0x04, 0x29
        /*0062*/ 	.short	(.L_41 - .L_40)


	//   ....[0]....
.L_40:
        /*0064*/ 	.word	0xffffffff


	//   ....[1]....
        /*0068*/ 	.word	0xffffffff


	//   ....[2]....
        /*006c*/ 	.word	0xffffffff


	//   ....[3]....
        /*0070*/ 	.word	0xffffffff


	//   ....[4]....
        /*0074*/ 	.word	0xffffffff


	//   ....[5]....
        /*0078*/ 	.word	0xffffffff


	//   ....[6]....
        /*007c*/ 	.word	0xffffffff


	//   ....[7]....
        /*0080*/ 	.word	0xffffffff


	//   ....[8]....
        /*0084*/ 	.word	0xffffffff


	//   ....[9]....
        /*0088*/ 	.word	0xffffffff


	//   ....[10]....
        /*008c*/ 	.word	0xffffffff


	//   ....[11]....
        /*0090*/ 	.word	0xffffffff


	//----- nvinfo : EIATTR_COOP_GROUP_INSTR_OFFSETS
	.align		4
.L_41:
        /*0094*/ 	.byte	0x04, 0x28
        /*0096*/ 	.short	(.L_43 - .L_42)


	//   ....[0]....
.L_42:
        /*0098*/ 	.word	0x00000090


	//   ....[1]....
        /*009c*/ 	.word	0x00000520


	//   ....[2]....
        /*00a0*/ 	.word	0x000007e0


	//   ....[3]....
        /*00a4*/ 	.word	0x00000960


	//   ....[4]....
        /*00a8*/ 	.word	0x00000a60


	//   ....[5]....
        /*00ac*/ 	.word	0x00000bb0


	//   ....[6]....
        /*00b0*/ 	.word	0x000023b0


	//   ....[7]....
        /*00b4*/ 	.word	0x000035b0


	//   ....[8]....
        /*00b8*/ 	.word	0x000037c0


	//   ....[9]....
        /*00bc*/ 	.word	0x000037f0


	//   ....[10]....
        /*00c0*/ 	.word	0x00004140


	//   ....[11]....
        /*00c4*/ 	.word	0x00004380


	//----- nvinfo : EIATTR_VRC_CTA_INIT_COUNT
	.align		4
.L_43:
        /*00c8*/ 	.byte	0x02, 0x4a
        /*00ca*/ 	.byte	0x80
	.zero		1


	//----- nvinfo : EIATTR_SYSCALL_OFFSETS
	.align		4
        /*00cc*/ 	.byte	0x04, 0x46
        /*00ce*/ 	.short	(.L_45 - .L_44)


	//   ....[0]....
.L_44:
        /*00d0*/ 	.word	0x00006060


	//   ....[1]....
        /*00d4*/ 	.word	0x00006150


	//   ....[2]....
        /*00d8*/ 	.word	0x00006ad0


	//   ....[3]....
        /*00dc*/ 	.word	0x00007460


	//----- nvinfo : EIATTR_MBARRIER_INSTR_OFFSETS
	.align		4
.L_45:
        /*00e0*/ 	.byte	0x04, 0x39
        /*00e2*/ 	.short	(.L_47 - .L_46)


	//   ....[0]....
.L_46:
        /*00e4*/ 	.word	0x00000620
        /*00e8*/ 	.word	0x000000ff
        /*00ec*/ 	.word	0x00000000
        /*00f0*/ 	.short	0x0100
        /*00f2*/ 	.byte	0x04
	.zero		1


	//   ....[1]....
        /*00f4*/ 	.word	0x00000630
        /*00f8*/ 	.word	0x000000ff
        /*00fc*/ 	.word	0x00000068
        /*0100*/ 	.short	0x0100
        /*0102*/ 	.byte	0x04
	.zero		1


	//   ....[2]....
        /*0104*/ 	.word	0x00000640
        /*0108*/ 	.word	0x000000ff
        /*010c*/ 	.word	0x00000008
        /*0110*/ 	.short	0x0100
        /*0112*/ 	.byte	0x04
	.zero		1


	//   ....[3]....
        /*0114*/ 	.word	0x00000650
        /*0118*/ 	.word	0x000000ff
        /*011c*/ 	.word	0x00000070
        /*0120*/ 	.short	0x0100
        /*0122*/ 	.byte	0x04
	.zero		1


	//   ....[4]....
        /*0124*/ 	.word	0x00000660
        /*0128*/ 	.word	0x000000ff
        /*012c*/ 	.word	0x00000010
        /*0130*/ 	.short	0x0100
        /*0132*/ 	.byte	0x04
	.zero		1


	//   ....[5]....
        /*0134*/ 	.word	0x00000670
        /*0138*/ 	.word	0x000000ff
        /*013c*/ 	.word	0x00000078
        /*0140*/ 	.short	0x0100
        /*0142*/ 	.byte	0x04
	.zero		1


	//   ....[6]....
        /*0144*/ 	.word	0x00000680
        /*0148*/ 	.word	0x000000ff
        /*014c*/ 	.word	0x00000018
        /*0150*/ 	.short	0x0100
        /*0152*/ 	.byte	0x04
	.zero		1


	//   ....[7]....
        /*0154*/ 	.word	0x00000690
        /*0158*/ 	.word	0x000000ff
        /*015c*/ 	.word	0x00000080
        /*0160*/ 	.short	0x0100
        /*0162*/ 	.byte	0x04
	.zero		1


	//   ....[8]....
        /*0164*/ 	.word	0x000006a0
        /*0168*/ 	.word	0x000000ff
        /*016c*/ 	.word	0x00000020
        /*0170*/ 	.short	0x0100
        /*0172*/ 	.byte	0x04
	.zero		1


	//   ....[9]....
        /*0174*/ 	.word	0x000006b0
        /*0178*/ 	.word	0x000000ff
        /*017c*/ 	.word	0x00000088
        /*0180*/ 	.short	0x0100
        /*0182*/ 	.byte	0x04
	.zero		1


	//   ....[10]....
        /*0184*/ 	.word	0x000006c0
        /*0188*/ 	.word	0x000000ff
        /*018c*/ 	.word	0x00000028
        /*0190*/ 	.short	0x0100
        /*0192*/ 	.byte	0x04
	.zero		1


	//   ....[11]....
        /*0194*/ 	.word	0x000006d0
        /*0198*/ 	.word	0x000000ff
        /*019c*/ 	.word	0x00000090
        /*01a0*/ 	.short	0x0100
        /*01a2*/ 	.byte	0x04
	.zero		1


	//   ....[12]....
        /*01a4*/ 	.word	0x000006e0
        /*01a8*/ 	.word	0x000000ff
        /*01ac*/ 	.word	0x00000030
        /*01b0*/ 	.short	0x0100
        /*01b2*/ 	.byte	0x04
	.zero		1


	//   ....[13]....
        /*01b4*/ 	.word	0x000006f0
        /*01b8*/ 	.word	0x000000ff
        /*01bc*/ 	.word	0x00000098
        /*01c0*/ 	.short	0x0100
        /*01c2*/ 	.byte	0x04
	.zero		1


	//   ....[14]....
        /*01c4*/ 	.word	0x00000700
        /*01c8*/ 	.word	0x000000ff
        /*01cc*/ 	.word	0x00000038
        /*01d0*/ 	.short	0x0100
        /*01d2*/ 	.byte	0x04
	.zero		1


	//   ....[15]....
        /*01d4*/ 	.word	0x00000710
        /*01d8*/ 	.word	0x000000ff
        /*01dc*/ 	.word	0x000000a0
        /*01e0*/ 	.short	0x0100
        /*01e2*/ 	.byte	0x04
	.zero		1


	//   ....[16]....
        /*01e4*/ 	.word	0x00000720
        /*01e8*/ 	.word	0x000000ff
        /*01ec*/ 	.word	0x00000040
        /*01f0*/ 	.short	0x0100
        /*01f2*/ 	.byte	0x04
	.zero		1


	//   ....[17]....
        /*01f4*/ 	.word	0x00000730
        /*01f8*/ 	.word	0x000000ff
        /*01fc*/ 	.word	0x000000a8
        /*0200*/ 	.short	0x0100
        /*0202*/ 	.byte	0x04
	.zero		1


	//   ....[18]....
        /*0204*/ 	.word	0x00000740
        /*0208*/ 	.word	0x000000ff
        /*020c*/ 	.word	0x00000048
        /*0210*/ 	.short	0x0100
        /*0212*/ 	.byte	0x04
	.zero		1


	//   ....[19]....
        /*0214*/ 	.word	0x00000750
        /*0218*/ 	.word	0x000000ff
        /*021c*/ 	.word	0x000000b0
        /*0220*/ 	.short	0x0100
        /*0222*/ 	.byte	0x04
	.zero		1


	//   ....[20]....
        /*0224*/ 	.word	0x00000760
        /*0228*/ 	.word	0x000000ff
        /*022c*/ 	.word	0x00000050
        /*0230*/ 	.short	0x0100
        /*0232*/ 	.byte	0x04
	.zero		1


	//   ....[21]....
        /*0234*/ 	.word	0x00000770
        /*0238*/ 	.word	0x000000ff
        /*023c*/ 	.word	0x000000b8
        /*0240*/ 	.short	0x0100
        /*0242*/ 	.byte	0x04
	.zero		1


	//   ....[22]....
        /*0244*/ 	.word	0x00000780
        /*0248*/ 	.word	0x000000ff
        /*024c*/ 	.word	0x00000058
        /*0250*/ 	.short	0x0100
        /*0252*/ 	.byte	0x04
	.zero		1


	//   ....[23]....
        /*0254*/ 	.word	0x00000790
        /*0258*/ 	.word	0x000000ff
        /*025c*/ 	.word	0x000000c0
        /*0260*/ 	.short	0x0100
        /*0262*/ 	.byte	0x04
	.zero		1


	//   ....[24]....
        /*0264*/ 	.word	0x000007a0
        /*0268*/ 	.word	0x000000ff
        /*026c*/ 	.word	0x00000060
        /*0270*/ 	.short	0x0100
        /*0272*/ 	.byte	0x04
	.zero		1


	//   ....[25]....
        /*0274*/ 	.word	0x000007b0
        /*0278*/ 	.word	0x000000ff
        /*027c*/ 	.word	0x000000c8
        /*0280*/ 	.short	0x0100
        /*0282*/ 	.byte	0x04
	.zero		1


	//   ....[26]....
        /*0284*/ 	.word	0x000008f0
        /*0288*/ 	.word	0x000000ff
        /*028c*/ 	.word	0x000000d0
        /*0290*/ 	.short	0x0100
        /*0292*/ 	.byte	0x04
	.zero		1


	//   ....[27]....
        /*0294*/ 	.word	0x00000900
        /*0298*/ 	.word	0x000000ff
        /*029c*/ 	.word	0x000000e8
        /*02a0*/ 	.short	0x0100
        /*02a2*/ 	.byte	0x04
	.zero		1


	//   ....[28]....
        /*02a4*/ 	.word	0x00000910
        /*02a8*/ 	.word	0x000000ff
        /*02ac*/ 	.word	0x000000d8
        /*02b0*/ 	.short	0x0100
        /*02b2*/ 	.byte	0x04
	.zero		1


	//   ....[29]....
        /*02b4*/ 	.word	0x00000920
        /*02b8*/ 	.word	0x000000ff
        /*02bc*/ 	.word	0x000000f0
        /*02c0*/ 	.short	0x0100
        /*02c2*/ 	.byte	0x04
	.zero		1


	//   ....[30]....
        /*02c4*/ 	.word	0x00000930
        /*02c8*/ 	.word	0x000000ff
        /*02cc*/ 	.word	0x000000e0
        /*02d0*/ 	.short	0x0100
        /*02d2*/ 	.byte	0x04
	.zero		1


	//   ....[31]....
        /*02d4*/ 	.word	0x00000940
        /*02d8*/ 	.word	0x000000ff
        /*02dc*/ 	.word	0x000000f8
        /*02e0*/ 	.short	0x0100
        /*02e2*/ 	.byte	0x04
	.zero		1


	//   ....[32]....
        /*02e4*/ 	.word	0x00000a30
        /*02e8*/ 	.word	0x000000ff
        /*02ec*/ 	.word	0x00000100
        /*02f0*/ 	.short	0x0100
        /*02f2*/ 	.byte	0x06
	.zero		1


	//   ....[33]....
        /*02f4*/ 	.word	0x00000a40
        /*02f8*/ 	.word	0x000000ff
        /*02fc*/ 	.word	0x00000108
        /*0300*/ 	.short	0x0100
        /*0302*/ 	.byte	0x06
	.zero		1


	//   ....[34]....
        /*0304*/ 	.word	0x00000b80
        /*0308*/ 	.word	0x000000ff
        /*030c*/ 	.word	0x00000110
        /*0310*/ 	.short	0x0100
        /*0312*/ 	.byte	0x06
	.zero		1


	//   ....[35]....
        /*0314*/ 	.word	0x00000b90
        /*0318*/ 	.word	0x000000ff
        /*031c*/ 	.word	0x00000118
        /*0320*/ 	.short	0x0100
        /*0322*/ 	.byte	0x06
	.zero		1


	//   ....[36]....
        /*0324*/ 	.word	0x00000ce0
        /*0328*/ 	.word	0x000000ff
        /*032c*/ 	.word	0x00000120
        /*0330*/ 	.short	0x0100
        /*0332*/ 	.byte	0x04
	.zero		1


	//   ....[37]....
        /*0334*/ 	.word	0x00000cf0
        /*0338*/ 	.word	0x000000ff
        /*033c*/ 	.word	0x00000130
        /*0340*/ 	.short	0x0100
        /*0342*/ 	.byte	0x04
	.zero		1


	//   ....[38]....
        /*0344*/ 	.word	0x00000d00
        /*0348*/ 	.word	0x000000ff
        /*034c*/ 	.word	0x00000128
        /*0350*/ 	.short	0x0100
        /*0352*/ 	.byte	0x04
	.zero		1


	//   ....[39]....
        /*0354*/ 	.word	0x00000d10
        /*0358*/ 	.word	0x000000ff
        /*035c*/ 	.word	0x00000138
        /*0360*/ 	.short	0x0100
        /*0362*/ 	.byte	0x04
	.zero		1


	//   ....[40]....
        /*0364*/ 	.word	0x00001690
        /*0368*/ 	.word	0x000000ff
        /*036c*/ 	.word	0x00000068
        /*0370*/ 	.short	0x010a
        /*0372*/ 	.byte	0x04
	.zero		1


	//   ....[41]....
        /*0374*/ 	.word	0x000019a0
        /*0378*/ 	.word	0x000000ff
        /*037c*/ 	.word	0x00000068
        /*0380*/ 	.short	0x010a
        /*0382*/ 	.byte	0x09
	.zero		1


	//   ....[42]....
        /*0384*/ 	.word	0x00001b10
        /*0388*/ 	.word	0x000000ff
        /*038c*/ 	.word	0x00000068
        /*0390*/ 	.short	0x010a
        /*0392*/ 	.byte	0x08
	.zero		1


	//   ....[43]....
        /*0394*/ 	.word	0x00001d20
        /*0398*/ 	.word	0x000000ff
        /*039c*/ 	.word	0x00000108
        /*03a0*/ 	.short	0x0101
        /*03a2*/ 	.byte	0x24
	.zero		1


	//   ....[44]....
        /*03a4*/ 	.word	0x00001d50
        /*03a8*/ 	.word	0x000000ff
        /*03ac*/ 	.word	0x00000068
        /*03b0*/ 	.short	0x010a
        /*03b2*/ 	.byte	0x04
	.zero		1


	//   ....[45]....
        /*03b4*/ 	.word	0x00002030
        /*03b8*/ 	.word	0x000000ff
        /*03bc*/ 	.word	0x00000068
        /*03c0*/ 	.short	0x010a
        /*03c2*/ 	.byte	0x09
	.zero		1


	//   ....[46]....
        /*03c4*/ 	.word	0x000021a0
        /*03c8*/ 	.word	0x000000ff
        /*03cc*/ 	.word	0x00000068
        /*03d0*/ 	.short	0x010a
        /*03d2*/ 	.byte	0x08
	.zero		1


	//   ....[47]....
        /*03d4*/ 	.word	0x000023c0
        /*03d8*/ 	.word	0x000000ff
        /*03dc*/ 	.word	0x00000110
        /*03e0*/ 	.short	0x010a
        /*03e2*/ 	.byte	0x24
	.zero		1


	//   ....[48]....
        /*03e4*/ 	.word	0x00002480
        /*03e8*/ 	.word	0x000000ff
        /*03ec*/ 	.word	0x00000000
        /*03f0*/ 	.short	0x0101
        /*03f2*/ 	.byte	0x04
	.zero		1


	//   ....[49]....
        /*03f4*/ 	.word	0x00002a80
        /*03f8*/ 	.word	0x000000ff
        /*03fc*/ 	.word	0x00000000
        /*0400*/ 	.short	0x010a
        /*0402*/ 	.byte	0x04
	.zero		1


	//   ....[50]....
        /*0404*/ 	.word	0x00002b20
        /*0408*/ 	.word	0x000000ff
        /*040c*/ 	.word	0x00000000
        /*0410*/ 	.short	0x010a
        /*0412*/ 	.byte	0x05
	.zero		1


	//   ....[51]....
        /*0414*/ 	.word	0x00002bc0
        /*0418*/ 	.word	0x000000ff
        /*041c*/ 	.word	0x00000000
        /*0420*/ 	.short	0x010a
        /*0422*/ 	.byte	0x05
	.zero		1


	//   ....[52]....
        /*0424*/ 	.word	0x00002c60
        /*0428*/ 	.word	0x000000ff
        /*042c*/ 	.word	0x00000000
        /*0430*/ 	.short	0x010a
        /*0432*/ 	.byte	0x05
	.zero		1


	//   ....[53]....
        /*0434*/ 	.word	0x00002d00
        /*0438*/ 	.word	0x000000ff
        /*043c*/ 	.word	0x00000000
        /*0440*/ 	.short	0x010a
        /*0442*/ 	.byte	0x05
	.zero		1


	//   ....[54]....
        /*0444*/ 	.word	0x00002da0
        /*0448*/ 	.word	0x000000ff
        /*044c*/ 	.word	0x00000000
        /*0450*/ 	.short	0x010a
        /*0452*/ 	.byte	0x05
	.zero		1


	//   ....[55]....
        /*0454*/ 	.word	0x00002e40
        /*0458*/ 	.word	0x000000ff
        /*045c*/ 	.word	0x00000000
        /*0460*/ 	.short	0x010a
        /*0462*/ 	.byte	0x05
	.zero		1


	//   ....[56]....
        /*0464*/ 	.word	0x00002ee0
        /*0468*/ 	.word	0x000000ff
        /*046c*/ 	.word	0x00000000
        /*0470*/ 	.short	0x010a
        /*0472*/ 	.byte	0x05
	.zero		1


	//   ....[57]....
        /*0474*/ 	.word	0x00002f80
        /*0478*/ 	.word	0x000000ff
        /*047c*/ 	.word	0x00000000
        /*0480*/ 	.short	0x010a
        /*0482*/ 	.byte	0x05
	.zero		1


	//   ....[58]....
        /*0484*/ 	.word	0x00003020
        /*0488*/ 	.word	0x000000ff
        /*048c*/ 	.word	0x00000000
        /*0490*/ 	.short	0x010a
        /*0492*/ 	.byte	0x05
	.zero		1


	//   ....[59]....
        /*0494*/ 	.word	0x000030c0
        /*0498*/ 	.word	0x000000ff
        /*049c*/ 	.word	0x00000000
        /*04a0*/ 	.short	0x010a
        /*04a2*/ 	.byte	0x05
	.zero		1


	//   ....[60]....
        /*04a4*/ 	.word	0x00003160
        /*04a8*/ 	.word	0x000000ff
        /*04ac*/ 	.word	0x00000000
        /*04b0*/ 	.short	0x010a
        /*04b2*/ 	.byte	0x05
	.zero		1


	//   ....[61]....
        /*04b4*/ 	.word	0x00003210
        /*04b8*/ 	.word	0x00000000
        /*04bc*/ 	.word	0x00000000
        /*04c0*/ 	.short	0x010a
        /*04c2*/ 	.byte	0xff
	.zero		1


	//   ....[62]....
        /*04c4*/ 	.word	0x00003360
        /*04c8*/ 	.word	0x000000ff
        /*04cc*/ 	.word	0x00000118
        /*04d0*/ 	.short	0x010a
        /*04d2*/ 	.byte	0x04
	.zero		1


	//   ....[63]....
        /*04d4*/ 	.word	0x00003400
        /*04d8*/ 	.word	0x000000ff
        /*04dc*/ 	.word	0x00000110
        /*04e0*/ 	.short	0x010a
        /*04e2*/ 	.byte	0x04
	.zero		1


	//   ....[64]....
        /*04e4*/ 	.word	0x000034a0
        /*04e8*/ 	.word	0x000000ff
        /*04ec*/ 	.word	0x00000000
        /*04f0*/ 	.short	0x0101
        /*04f2*/ 	.byte	0x05
	.zero		1


	//   ....[65]....
        /*04f4*/ 	.word	0x000034e0
        /*04f8*/ 	.word	0x000000ff
        /*04fc*/ 	.word	0x00000118
        /*0500*/ 	.short	0x0106
        /*0502*/ 	.byte	0x04
	.zero		1


	//   ....[66]....
        /*0504*/ 	.word	0x00003520
        /*0508*/ 	.word	0x00000000
        /*050c*/ 	.word	0x00000118
        /*0510*/ 	.short	0x010a
        /*0512*/ 	.byte	0xff
	.zero		1


	//   ....[67]....
        /*0514*/ 	.word	0x00003a80
        /*0518*/ 	.word	0x000000ff
        /*051c*/ 	.word	0x00000110
        /*0520*/ 	.short	0x010a
        /*0522*/ 	.byte	0x14
	.zero		1


	//   ....[68]....
        /*0524*/ 	.word	0x00003b30
        /*0528*/ 	.word	0x000000ff
        /*052c*/ 	.word	0x00000000
        /*0530*/ 	.short	0x0101
        /*0532*/ 	.byte	0x19
	.zero		1


	//   ....[69]....
        /*0534*/ 	.word	0x00003b40
        /*0538*/ 	.word	0x000000ff
        /*053c*/ 	.word	0x00000130
        /*0540*/ 	.short	0x010a
        /*0542*/ 	.byte	0x18
	.zero		1


	//   ....[70]....
        /*0544*/ 	.word	0x00003bf0
        /*0548*/ 	.word	0x000000ff
        /*054c*/ 	.word	0x00000000
        /*0550*/ 	.short	0x010a
        /*0552*/ 	.byte	0x04
	.zero		1


	//   ....[71]....
        /*0554*/ 	.word	0x00003c40
        /*0558*/ 	.word	0x000000ff
        /*055c*/ 	.word	0x00000000
        /*0560*/ 	.short	0x010a
        /*0562*/ 	.byte	0x12
	.zero		1


	//   ....[72]....
        /*0564*/ 	.word	0x00003d90
        /*0568*/ 	.word	0x000000ff
        /*056c*/ 	.word	0x00000000
        /*0570*/ 	.short	0x010a
        /*0572*/ 	.byte	0x05
	.zero		1


	//   ....[73]....
        /*0574*/ 	.word	0x00004090
        /*0578*/ 	.word	0x000000ff
        /*057c*/ 	.word	0x00000000
        /*0580*/ 	.short	0x010a
        /*0582*/ 	.byte	0x04
	.zero		1


	//   ....[74]....
        /*0584*/ 	.word	0x00004120
        /*0588*/ 	.word	0x000000ff
        /*058c*/ 	.word	0x00000000
        /*0590*/ 	.short	0x010a
        /*0592*/ 	.byte	0x04
	.zero		1


	//   ....[75]....
        /*0594*/ 	.word	0x00004670
        /*0598*/ 	.word	0x000000ff
        /*059c*/ 	.word	0x00000110
        /*05a0*/ 	.short	0x010a
        /*05a2*/ 	.byte	0x18
	.zero		1


	//   ....[76]....
        /*05a4*/ 	.word	0x00004710
        /*05a8*/ 	.word	0x000000ff
        /*05ac*/ 	.word	0x00000000
        /*05b0*/ 	.short	0x0101
        /*05b2*/ 	.byte	0x24
	.zero		1


	//   ....[77]....
        /*05b4*/ 	.word	0x00004c40
        /*05b8*/ 	.word	0x000000ff
        /*05bc*/ 	.word	0x00000108
        /*05c0*/ 	.short	0x010a
        /*05c2*/ 	.byte	0x18
	.zero		1


	//   ....[78]....
        /*05c4*/ 	.word	0x00004e10
        /*05c8*/ 	.word	0x000000ff
        /*05cc*/ 	.word	0x000000e8
        /*05d0*/ 	.short	0x010a
        /*05d2*/ 	.byte	0x07
	.zero		1


	//   ....[79]....
        /*05d4*/ 	.word	0x00005160
        /*05d8*/ 	.word	0x000000ff
        /*05dc*/ 	.word	0x000000d0
        /*05e0*/ 	.short	0x010b
        /*05e2*/ 	.byte	0x07
	.zero		1


	//   ....[80]....
        /*05e4*/ 	.word	0x00005170
        /*05e8*/ 	.word	0x000000ff
        /*05ec*/ 	.word	0x00000000
        /*05f0*/ 	.short	0x0101
        /*05f2*/ 	.byte	0x06
	.zero		1


	//   ....[81]....
        /*05f4*/ 	.word	0x00005180
        /*05f8*/ 	.word	0x000000ff
        /*05fc*/ 	.word	0x000000e8
        /*0600*/ 	.short	0x010a
        /*0602*/ 	.byte	0x04
	.zero		1


	//   ....[82]....
        /*0604*/ 	.word	0x000053a0
        /*0608*/ 	.word	0x000000ff
        /*060c*/ 	.word	0x000000d0
        /*0610*/ 	.short	0x010b
        /*0612*/ 	.byte	0x04
	.zero		1


	//   ....[83]....
        /*0614*/ 	.word	0x000053b0
        /*0618*/ 	.word	0x000000ff
        /*061c*/ 	.word	0x00000000
        /*0620*/ 	.short	0x0101
        /*0622*/ 	.byte	0x05
	.zero		1


	//   ....[84]....
        /*0624*/ 	.word	0x00005400
        /*0628*/ 	.word	0x000000ff
        /*062c*/ 	.word	0x00000000
        /*0630*/ 	.short	0x010a
        /*0632*/ 	.byte	0x04
	.zero		1


	//   ....[85]....
        /*0634*/ 	.word	0x000054d0
        /*0638*/ 	.word	0x00000002
        /*063c*/ 	.word	0x00000000
        /*0640*/ 	.short	0x010a
        /*0642*/ 	.byte	0xff
	.zero		1


	//   ....[86]....
        /*0644*/ 	.word	0x00005540
        /*0648*/ 	.word	0x00000004
        /*064c*/ 	.word	0x00000000
        /*0650*/ 	.short	0x010a
        /*0652*/ 	.byte	0xff
	.zero		1


	//   ....[87]....
        /*0654*/ 	.word	0x00005920
        /*0658*/ 	.word	0x000000ff
        /*065c*/ 	.word	0x00000110
        /*0660*/ 	.short	0x010a
        /*0662*/ 	.byte	0x31
	.zero		1


	//   ....[88]....
        /*0664*/ 	.word	0x000059f0
        /*0668*/ 	.word	0x000000ff
        /*066c*/ 	.word	0x00000000
        /*0670*/ 	.short	0x0101
        /*0672*/ 	.byte	0x04
	.zero		1


	//   ....[89]....
        /*0674*/ 	.word	0x000065d0
        /*0678*/ 	.word	0x00000000
        /*067c*/ 	.word	0x000000d0
        /*0680*/ 	.short	0x010a
        /*0682*/ 	.byte	0xff
	.zero		1


	//   ....[90]....
        /*0684*/ 	.word	0x00006660
        /*0688*/ 	.word	0x0000001b
        /*068c*/ 	.word	0x00000120
        /*0690*/ 	.short	0x010a
        /*0692*/ 	.byte	0xff
	.zero		1


	//   ....[91]....
        /*0694*/ 	.word	0x00006810
        /*0698*/ 	.word	0x00000000
        /*069c*/ 	.word	0x000000d0
        /*06a0*/ 	.short	0x010a
        /*06a2*/ 	.byte	0xff
	.zero		1


	//   ....[92]....
        /*06a4*/ 	.word	0x000069b0
        /*06a8*/ 	.word	0x0000001b
        /*06ac*/ 	.word	0x00000120
        /*06b0*/ 	.short	0x010a
        /*06b2*/ 	.byte	0xff
	.zero		1


	//   ....[93]....
        /*06b4*/ 	.word	0x000071c0
        /*06b8*/ 	.word	0x00000000
        /*06bc*/ 	.word	0x00000000
        /*06c0*/ 	.short	0x0101
        /*06c2*/ 	.byte	0xff
	.zero		1


	//   ....[94]....
        /*06c4*/ 	.word	0x000071d0
        /*06c8*/ 	.word	0x00000003
        /*06cc*/ 	.word	0x000000d0
        /*06d0*/ 	.short	0x010a
        /*06d2*/ 	.byte	0xff
	.zero		1


	//   ....[95]....
        /*06d4*/ 	.word	0x00007290
        /*06d8*/ 	.word	0x00000003
        /*06dc*/ 	.word	0x000000d0
        /*06e0*/ 	.short	0x010a
        /*06e2*/ 	.byte	0xff
	.zero		1


	//   ....[96]....
        /*06e4*/ 	.word	0x000076c0
        /*06e8*/ 	.word	0x000000ff
        /*06ec*/ 	.word	0x00000000
        /*06f0*/ 	.short	0x0101
        /*06f2*/ 	.byte	0x04
	.zero		1


	//   ....[97]....
        /*06f4*/ 	.word	0x00007bf0
        /*06f8*/ 	.word	0x00000000
        /*06fc*/ 	.word	0x00000000
        /*0700*/ 	.short	0x0101
        /*0702*/ 	.byte	0xff
	.zero		1


	//   ....[98]....
        /*0704*/ 	.word	0x00007e60
        /*0708*/ 	.word	0x000000ff
        /*070c*/ 	.word	0x00000000
        /*0710*/ 	.short	0x0101
        /*0712*/ 	.byte	0x04
	.zero		1


	//   ....[99]....
        /*0714*/ 	.word	0x00007e90
        /*0718*/ 	.word	0x00000000
        /*071c*/ 	.word	0x00000068
        /*0720*/ 	.short	0x010a
        /*0722*/ 	.byte	0xff
	.zero		1


	//   ....[100]....
        /*0724*/ 	.word	0x00007ef0
        /*0728*/ 	.word	0x00000000
        /*072c*/ 	.word	0x00000068
        /*0730*/ 	.short	0x010a
        /*0732*/ 	.byte	0xff
	.zero		1


	//   ....[101]....
        /*0734*/ 	.word	0x00007f50
        /*0738*/ 	.word	0x00000000
        /*073c*/ 	.word	0x00000110
        /*0740*/ 	.short	0x010a
        /*0742*/ 	.byte	0xff
	.zero		1


	//   ....[102]....
        /*0744*/ 	.word	0x00007fb0
        /*0748*/ 	.word	0x00000000
        /*074c*/ 	.word	0x00000000
        /*0750*/ 	.short	0x010a
        /*0752*/ 	.byte	0xff
	.zero		1


	//   ....[103]....
        /*0754*/ 	.word	0x00008010
        /*0758*/ 	.word	0x00000000
        /*075c*/ 	.word	0x00000000
        /*0760*/ 	.short	0x010a
        /*0762*/ 	.byte	0xff
	.zero		1


	//   ....[104]....
        /*0764*/ 	.word	0x00008070
        /*0768*/ 	.word	0x00000000
        /*076c*/ 	.word	0x00000000
        /*0770*/ 	.short	0x010a
        /*0772*/ 	.byte	0xff
	.zero		1


	//   ....[105]....
        /*0774*/ 	.word	0x000080d0
        /*0778*/ 	.word	0x00000000
        /*077c*/ 	.word	0x00000000
        /*0780*/ 	.short	0x010a
        /*0782*/ 	.byte	0xff
	.zero		1


	//   ....[106]....
        /*0784*/ 	.word	0x00008130
        /*0788*/ 	.word	0x00000000
        /*078c*/ 	.word	0x00000000
        /*0790*/ 	.short	0x010a
        /*0792*/ 	.byte	0xff
	.zero		1


	//   ....[107]....
        /*0794*/ 	.word	0x00008190
        /*0798*/ 	.word	0x00000000
        /*079c*/ 	.word	0x00000000
        /*07a0*/ 	.short	0x010a
        /*07a2*/ 	.byte	0xff
	.zero		1


	//   ....[108]....
        /*07a4*/ 	.word	0x000081f0
        /*07a8*/ 	.word	0x00000000
        /*07ac*/ 	.word	0x00000000
        /*07b0*/ 	.short	0x010a
        /*07b2*/ 	.byte	0xff
	.zero		1


	//   ....[109]....
        /*07b4*/ 	.word	0x00008250
        /*07b8*/ 	.word	0x00000000
        /*07bc*/ 	.word	0x00000000
        /*07c0*/ 	.short	0x010a
        /*07c2*/ 	.byte	0xff
	.zero		1


	//   ....[110]....
        /*07c4*/ 	.word	0x000082b0
        /*07c8*/ 	.word	0x00000000
        /*07cc*/ 	.word	0x00000000
        /*07d0*/ 	.short	0x010a
        /*07d2*/ 	.byte	0xff
	.zero		1


	//   ....[111]....
        /*07d4*/ 	.word	0x00008310
        /*07d8*/ 	.word	0x00000000
        /*07dc*/ 	.word	0x00000000
        /*07e0*/ 	.short	0x010a
        /*07e2*/ 	.byte	0xff
	.zero		1


	//   ....[112]....
        /*07e4*/ 	.word	0x00008370
        /*07e8*/ 	.word	0x00000000
        /*07ec*/ 	.word	0x00000000
        /*07f0*/ 	.short	0x010a
        /*07f2*/ 	.byte	0xff
	.zero		1


	//   ....[113]....
        /*07f4*/ 	.word	0x000083d0
        /*07f8*/ 	.word	0x00000000
        /*07fc*/ 	.word	0x00000000
        /*0800*/ 	.short	0x010a
        /*0802*/ 	.byte	0xff
	.zero		1


	//   ....[114]....
        /*0804*/ 	.word	0x00008430
        /*0808*/ 	.word	0x00000004
        /*080c*/ 	.word	0x00000118
        /*0810*/ 	.short	0x010a
        /*0812*/ 	.byte	0xff
	.zero		1


	//   ....[115]....
        /*0814*/ 	.word	0x00008490
        /*0818*/ 	.word	0x00000004
        /*081c*/ 	.word	0x00000110
        /*0820*/ 	.short	0x010a
        /*0822*/ 	.byte	0xff
	.zero		1


	//   ....[116]....
        /*0824*/ 	.word	0x000084f0
        /*0828*/ 	.word	0x00000000
        /*082c*/ 	.word	0x00000110
        /*0830*/ 	.short	0x010a
        /*0832*/ 	.byte	0xff
	.zero		1


	//   ....[117]....
        /*0834*/ 	.word	0x00008550
        /*0838*/ 	.word	0x00000004
        /*083c*/ 	.word	0x00000130
        /*0840*/ 	.short	0x010a
        /*0842*/ 	.byte	0xff
	.zero		1


	//   ....[118]....
        /*0844*/ 	.word	0x000085b0
        /*0848*/ 	.word	0x00000000
        /*084c*/ 	.word	0x00000000
        /*0850*/ 	.short	0x010a
        /*0852*/ 	.byte	0xff
	.zero		1


	//   ....[119]....
        /*0854*/ 	.word	0x00008610
        /*0858*/ 	.word	0x00000000
        /*085c*/ 	.word	0x00000000
        /*0860*/ 	.short	0x010a
        /*0862*/ 	.byte	0xff
	.zero		1


	//   ....[120]....
        /*0864*/ 	.word	0x00008670
        /*0868*/ 	.word	0x00000000
        /*086c*/ 	.word	0x00000000
        /*0870*/ 	.short	0x010a
        /*0872*/ 	.byte	0xff
	.zero		1


	//   ....[121]....
        /*0874*/ 	.word	0x000086d0
        /*0878*/ 	.word	0x00000000
        /*087c*/ 	.word	0x00000110
        /*0880*/ 	.short	0x010a
        /*0882*/ 	.byte	0xff
	.zero		1


	//   ....[122]....
        /*0884*/ 	.word	0x00008730
        /*0888*/ 	.word	0x00000000
        /*088c*/ 	.word	0x00000108
        /*0890*/ 	.short	0x010a
        /*0892*/ 	.byte	0xff
	.zero		1


	//   ....[123]....
        /*0894*/ 	.word	0x00008790
        /*0898*/ 	.word	0x00000008
        /*089c*/ 	.word	0x000000e8
        /*08a0*/ 	.short	0x010a
        /*08a2*/ 	.byte	0xff
	.zero		1


	//   ....[124]....
        /*08a4*/ 	.word	0x000087f0
        /*08a8*/ 	.word	0x00000000
        /*08ac*/ 	.word	0x000000e8
        /*08b0*/ 	.short	0x010a
        /*08b2*/ 	.byte	0xff
	.zero		1


	//   ....[125]....
        /*08b4*/ 	.word	0x00008850
        /*08b8*/ 	.word	0x00000000
        /*08bc*/ 	.word	0x00000000
        /*08c0*/ 	.short	0x010a
        /*08c2*/ 	.byte	0xff
	.zero		1


	//   ....[126]....
        /*08c4*/ 	.word	0x000088a0
        /*08c8*/ 	.word	0x00000002
        /*08cc*/ 	.word	0x00000000
        /*08d0*/ 	.short	0x010a
        /*08d2*/ 	.byte	0xff
	.zero		1


	//   ....[127]....
        /*08d4*/ 	.word	0x00008900
        /*08d8*/ 	.word	0x00000000
        /*08dc*/ 	.word	0x00000110
        /*08e0*/ 	.short	0x010a
        /*08e2*/ 	.byte	0xff
	.zero		1


	//   ....[128]....
        /*08e4*/ 	.word	0x00008950
        /*08e8*/ 	.word	0x00000000
        /*08ec*/ 	.word	0x000000d0
        /*08f0*/ 	.short	0x010a
        /*08f2*/ 	.byte	0xff
	.zero		1


	//   ....[129]....
        /*08f4*/ 	.word	0x000089a0
        /*08f8*/ 	.word	0x0000001b
        /*08fc*/ 	.word	0x00000120
        /*0900*/ 	.short	0x010a
        /*0902*/ 	.byte	0xff
	.zero		1


	//   ....[130]....
        /*0904*/ 	.word	0x000089f0
        /*0908*/ 	.word	0x00000003
        /*090c*/ 	.word	0x000000d0
        /*0910*/ 	.short	0x010a
        /*0912*/ 	.byte	0xff
	.zero		1


	//----- nvinfo : EIATTR_NUM_MBARRIERS
	.align		4
.L_47:
        /*0914*/ 	.byte	0x03, 0x38
        /*0916*/ 	.short	0x0028


	//----- nvinfo : EIATTR_EXIT_INSTR_OFFSETS
	.align		4
        /*0918*/ 	.byte	0x04, 0x1c
        /*091a*/ 	.short	(.L_49 - .L_48)


	//   ....[0]....
.L_48:
        /*091c*/ 	.word	0x00003240


	//   ....[1]....
        /*0920*/ 	.word	0x000034f0


	//   ....[2]....
        /*0924*/ 	.word	0x00003550


	//   ....[3]....
        /*0928*/ 	.word	0x00004390


	//   ....[4]....
        /*092c*/ 	.word	0x00005570


	//   ....[5]....
        /*0930*/ 	.word	0x000055b0


	//   ....[6]....
        /*0934*/ 	.word	0x00007d40


	//   ....[7]....
        /*0938*/ 	.word	0x00007dc0


	//   ....[8]....
        /*093c*/ 	.word	0x00007df0


	//   ....[9]....
        /*0940*/ 	.word	0x00007e70


	//----- nvinfo : EIATTR_MAX_THREADS
	.align		4
.L_49:
        /*0944*/ 	.byte	0x04, 0x05
        /*0946*/ 	.short	(.L_51 - .L_50)
.L_50:
        /*0948*/ 	.word	0x00000100
        /*094c*/ 	.word	0x00000001
        /*0950*/ 	.word	0x00000001


	//----- nvinfo : EIATTR_CRS_STACK_SIZE
	.align		4
.L_51:
        /*0954*/ 	.byte	0x04, 0x1e
        /*0956*/ 	.short	(.L_53 - .L_52)
.L_52:
        /*0958*/ 	.word	0x00000000


	//----- nvinfo : EIATTR_CBANK_PARAM_SIZE
	.align		4
.L_53:
        /*095c*/ 	.byte	0x03, 0x19
        /*095e*/ 	.short	0x0900


	//----- nvinfo : EIATTR_PARAM_CBANK
	.align		4
        /*0960*/ 	.byte	0x04, 0x0a
        /*0962*/ 	.short	(.L_55 - .L_54)
	.align		4
.L_54:
        /*0964*/ 	.word	index@(.nv.constant0._ZN7cutlass13device_kernelINS_4conv6kernel13ConvUniversalINS1_16ConvProblemShapeILNS1_8OperatorE1ELi3EEENS1_10collective14CollectiveConvINS1_47MainloopSm100TmaUmmaWarpSpecializedImplicitGemmILS5_1ELi13ELi3ELi1ELi2EN4cute5tupleIJNSA_1CILi1EEESD_SD_EEEEENSB_IJNSC_ILi64EEESG_NSB_IJSG_EEEEEENS_10bfloat16_tESJ_NSA_8TiledMMAINSA_8MMA_AtomIJNSA_20SM100_MMA_F16BF16_SSISJ_SJ_fLi64ELi64ELNSA_4UMMA5MajorE0ELSO_1ELNSN_7ScaleInE0ELSP_0EEEEEENSA_6LayoutISE_NSB_IJNSC_ILi0EEEST_ST_EEEEENSB_IJNSA_10UnderscoreESW_SW_EEEEENS7_6detail27Sm100ImplicitGemmTileTraitsINSA_20SM90_TMA_LOAD_IM2COLENSA_14ComposedLayoutINSA_7SwizzleILi3ELi4ELi3EEENSA_18smem_ptr_flag_bitsILi16EEENSS_INSB_IJNSC_ILi8EEESG_EEENSB_IJSG_SD_EEEEEEEvEENS10_INSA_13SM90_TMA_LOADENS12_IS14_S16_NSS_INSB_IJSG_S17_EEENSB_IJSD_SG_EEEEEEEvEEEENS_8epilogue10collective18CollectiveEpilogueINS1K_23Sm100TmaWarpSpecializedILi3ELi2ELi16ELb1ELb0EEEJSI_NSB_IJNSS_ISG_SD_EENSS_INSC_ILi32EEESD_EEEEESJ_NSB_IJNSB_IJllllEEESD_ST_EEESJ_S1U_NS1K_6fusion15FusionCallbacksIS1O_NS1V_17LinearCombinationISJ_fSJ_fLNS_15FloatRoundStyleE2EEESI_S1S_JEEENSA_5SM1004TMEM4LOAD26SM100_TMEM_LOAD_16dp256b4xES11_NS12_INS13_ILi2ELi4ELi3EEES16_NSS_INSB_IJS17_S1Q_EEENSB_IJS1Q_SD_EEEEEEENSA_17SM75_U32x4_LDSM_NENSA_21SM90_TMA_STORE_IM2COLES29_NSA_17SM90_U32x4_STSM_NENSA_39AutoVectorizingCopyWithAssumedAlignmentILi128EEEEEEvvEEEEvNT_6ParamsE)
        /*0968*/ 	.short	0x0380
        /*096a*/ 	.short	0x0900


	//----- nvinfo : EIATTR_SW_WAR
	.align		4
.L_55:
        /*096c*/ 	.byte	0x04, 0x36
        /*096e*/ 	.short	(.L_57 - .L_56)
.L_56:
        /*0970*/ 	.word	0x00000008
.L_57:


//--------------------- .nv.callgraph             --------------------------
	.section	.nv.callgraph,"",@"SHT_CUDA_CALLGRAPH"
	.align	4
	.sectionentsize	8
	.align		4
        /*0000*/ 	.word	0x00000000
	.align		4
        /*0004*/ 	.word	0xffffffff
	.align		4
        /*0008*/ 	.word	index@(_ZN7cutlass13device_kernelINS_4conv6kernel13ConvUniversalINS1_16ConvProblemShapeILNS1_8OperatorE1ELi3EEENS1_10collective14CollectiveConvINS1_47MainloopSm100TmaUmmaWarpSpecializedImplicitGemmILS5_1ELi13ELi3ELi1ELi2EN4cute5tupleIJNSA_1CILi1EEESD_SD_EEEEENSB_IJNSC_ILi64EEESG_NSB_IJSG_EEEEEENS_10bfloat16_tESJ_NSA_8TiledMMAINSA_8MMA_AtomIJNSA_20SM100_MMA_F16BF16_SSISJ_SJ_fLi64ELi64ELNSA_4UMMA5MajorE0ELSO_1ELNSN_7ScaleInE0ELSP_0EEEEEENSA_6LayoutISE_NSB_IJNSC_ILi0EEEST_ST_EEEEENSB_IJNSA_10UnderscoreESW_SW_EEEEENS7_6detail27Sm100ImplicitGemmTileTraitsINSA_20SM90_TMA_LOAD_IM2COLENSA_14ComposedLayoutINSA_7SwizzleILi3ELi4ELi3EEENSA_18smem_ptr_flag_bitsILi16EEENSS_INSB_IJNSC_ILi8EEESG_EEENSB_IJSG_SD_EEEEEEEvEENS10_INSA_13SM90_TMA_LOADENS12_IS14_S16_NSS_INSB_IJSG_S17_EEENSB_IJSD_SG_EEEEEEEvEEEENS_8epilogue10collective18CollectiveEpilogueINS1K_23Sm100TmaWarpSpecializedILi3ELi2ELi16ELb1ELb0EEEJSI_NSB_IJNSS_ISG_SD_EENSS_INSC_ILi32EEESD_EEEEESJ_NSB_IJNSB_IJllllEEESD_ST_EEESJ_S1U_NS1K_6fusion15FusionCallbacksIS1O_NS1V_17LinearCombinationISJ_fSJ_fLNS_15FloatRoundStyleE2EEESI_S1S_JEEENSA_5SM1004TMEM4LOAD26SM100_TMEM_LOAD_16dp256b4xES11_NS12_INS13_ILi2ELi4ELi3EEES16_NSS_INSB_IJS17_S1Q_EEENSB_IJS1Q_SD_EEEEEEENSA_17SM75_U32x4_LDSM_NENSA_21SM90_TMA_STORE_IM2COLES29_NSA_17SM90_U32x4_STSM_NENSA_39AutoVectorizingCopyWithAssumedAlignmentILi128EEEEEEvvEEEEvNT_6ParamsE)
	.align		4
        /*000c*/ 	.word	index@(__assertfail)
	.align		4
        /*0010*/ 	.word	0x00000000
	.align		4
        /*0014*/ 	.word	0xfffffffe
	.align		4
        /*0018*/ 	.word	0x00000000
	.align		4
        /*001c*/ 	.word	0xfffffffd
	.align		4
        /*0020*/ 	.word	0x00000000
	.align		4
        /*0024*/ 	.word	0xfffffffc


//--------------------- .nv.constant4             --------------------------
	.section	.nv.constant4,"a",@progbits
	.align	8
	.align		8
.nv.constant4:
        /*0000*/ 	.dword	__assertfail
	.align		8
        /*0008*/ 	.dword	__unnamed_1
	.align		8
        /*0010*/ 	.dword	__unnamed_2
	.align		8
        /*0018*/ 	.dword	_ZN39_INTERNAL_5002fc7e_4_k_cu_9203bbc5_32164cuda3std3__45__cpo5beginE
	.align		8
        /*0020*/ 	.dword	_ZN39_INTERNAL_5002fc7e_4_k_cu_9203bbc5_32164cuda3std3__45__cpo3endE
	.align		8
        /*0028*/ 	.dword	_ZN39_INTERNAL_5002fc7e_4_k_cu_9203bbc5_32164cuda3std3__45__cpo6cbeginE
	.align		8
        /*0030*/ 	.dword	_ZN39_INTERNAL_5002fc7e_4_k_cu_9203bbc5_32164cuda3std3__45__cpo4cendE
	.align		8
        /*0038*/ 	.dword	_ZN39_INTERNAL_5002fc7e_4_k_cu_9203bbc5_32164cuda3std3__441_GLOBAL__N__5002fc7e_4_k_cu_9203bbc5_32166ignoreE
	.align		8
        /*0040*/ 	.dword	_ZN39_INTERNAL_5002fc7e_4_k_cu_9203bbc5_32164cuda3std3__419piecewise_constructE
	.align		8
        /*0048*/ 	.dword	_ZN39_INTERNAL_5002fc7e_4_k_cu_9203bbc5_32164cuda3std3__48in_placeE
	.align		8
        /*0050*/ 	.dword	_ZN39_INTERNAL_5002fc7e_4_k_cu_9203bbc5_32164cuda3std6ranges3__45__cpo4swapE
	.align		8
        /*0058*/ 	.dword	_ZN39_INTERNAL_5002fc7e_4_k_cu_9203bbc5_32164cuda3std6ranges3__45__cpo9iter_moveE
	.align		8
        /*0060*/ 	.dword	_ZN39_INTERNAL_5002fc7e_4_k_cu_9203bbc5_32164cute7productE
	.align		8
        /*0068*/ 	.dword	_ZN39_INTERNAL_5002fc7e_4_k_cu_9203bbc5_32164cute1_E
	.align		8
        /*0070*/ 	.dword	$str$27
	.align		8
        /*0078*/ 	.dword	$str$28
	.align		8
        /*0080*/ 	.dword	$str$29
	.align		8
        /*0088*/ 	.dword	$str$30


//--------------------- .text._ZN7cutlass13device_kernelINS_4conv6kernel13ConvUniversalINS1_16ConvProblemShapeILNS1_8OperatorE1ELi3EEENS1_10collective14CollectiveConvINS1_47MainloopSm100TmaUmmaWarpSpecializedImplicitGemmILS5_1ELi13ELi3ELi1ELi2EN4cute5tupleIJNSA_1CILi1EEESD_SD_EEEEENSB_IJNSC_ILi64EEESG_NSB_IJSG_EEEEEENS_10bfloat16_tESJ_NSA_8TiledMMAINSA_8MMA_AtomIJNSA_20SM100_MMA_F16BF16_SSISJ_SJ_fLi64ELi64ELNSA_4UMMA5MajorE0ELSO_1ELNSN_7ScaleInE0ELSP_0EEEEEENSA_6LayoutISE_NSB_IJNSC_ILi0EEEST_ST_EEEEENSB_IJNSA_10UnderscoreESW_SW_EEEEENS7_6detail27Sm100ImplicitGemmTileTraitsINSA_20SM90_TMA_LOAD_IM2COLENSA_14ComposedLayoutINSA_7SwizzleILi3ELi4ELi3EEENSA_18smem_ptr_flag_bitsILi16EEENSS_INSB_IJNSC_ILi8EEESG_EEENSB_IJSG_SD_EEEEEEEvEENS10_INSA_13SM90_TMA_LOADENS12_IS14_S16_NSS_INSB_IJSG_S17_EEENSB_IJSD_SG_EEEEEEEvEEEENS_8epilogue10collective18CollectiveEpilogueINS1K_23Sm100TmaWarpSpecializedILi3ELi2ELi16ELb1ELb0EEEJSI_NSB_IJNSS_ISG_SD_EENSS_INSC_ILi32EEESD_EEEEESJ_NSB_IJNSB_IJllllEEESD_ST_EEESJ_S1U_NS1K_6fusion15FusionCallbacksIS1O_NS1V_17LinearCombinationISJ_fSJ_fLNS_15FloatRoundStyleE2EEESI_S1S_JEEENSA_5SM1004TMEM4LOAD26SM100_TMEM_LOAD_16dp256b4xES11_NS12_INS13_ILi2ELi4ELi3EEES16_NSS_INSB_IJS17_S1Q_EEENSB_IJS1Q_SD_EEEEEEENSA_17SM75_U32x4_LDSM_NENSA_21SM90_TMA_STORE_IM2COLES29_NSA_17SM90_U32x4_STSM_NENSA_39AutoVectorizingCopyWithAssumedAlignmentILi128EEEEEEvvEEEEvNT_6ParamsE --------------------------
	.section	.text._ZN7cutlass13device_kernelINS_4conv6kernel13ConvUniversalINS1_16ConvProblemShapeILNS1_8OperatorE1ELi3EEENS1_10collective14CollectiveConvINS1_47MainloopSm100TmaUmmaWarpSpecializedImplicitGemmILS5_1ELi13ELi3ELi1ELi2EN4cute5tupleIJNSA_1CILi1EEESD_SD_EEEEENSB_IJNSC_ILi64EEESG_NSB_IJSG_EEEEEENS_10bfloat16_tESJ_NSA_8TiledMMAINSA_8MMA_AtomIJNSA_20SM100_MMA_F16BF16_SSISJ_SJ_fLi64ELi64ELNSA_4UMMA5MajorE0ELSO_1ELNSN_7ScaleInE0ELSP_0EEEEEENSA_6LayoutISE_NSB_IJNSC_ILi0EEEST_ST_EEEEENSB_IJNSA_10UnderscoreESW_SW_EEEEENS7_6detail27Sm100ImplicitGemmTileTraitsINSA_20SM90_TMA_LOAD_IM2COLENSA_14ComposedLayoutINSA_7SwizzleILi3ELi4ELi3EEENSA_18smem_ptr_flag_bitsILi16EEENSS_INSB_IJNSC_ILi8EEESG_EEENSB_IJSG_SD_EEEEEEEvEENS10_INSA_13SM90_TMA_LOADENS12_IS14_S16_NSS_INSB_IJSG_S17_EEENSB_IJSD_SG_EEEEEEEvEEEENS_8epilogue10collective18CollectiveEpilogueINS1K_23Sm100TmaWarpSpecializedILi3ELi2ELi16ELb1ELb0EEEJSI_NSB_IJNSS_ISG_SD_EENSS_INSC_ILi32EEESD_EEEEESJ_NSB_IJNSB_IJllllEEESD_ST_EEESJ_S1U_NS1K_6fusion15FusionCallbacksIS1O_NS1V_17LinearCombinationISJ_fSJ_fLNS_15FloatRoundStyleE2EEESI_S1S_JEEENSA_5SM1004TMEM4LOAD26SM100_TMEM_LOAD_16dp256b4xES11_NS12_INS13_ILi2ELi4ELi3EEES16_NSS_INSB_IJS17_S1Q_EEENSB_IJS1Q_SD_EEEEEEENSA_17SM75_U32x4_LDSM_NENSA_21SM90_TMA_STORE_IM2COLES29_NSA_17SM90_U32x4_STSM_NENSA_39AutoVectorizingCopyWithAssumedAlignmentILi128EEEEEEvvEEEEvNT_6ParamsE,"ax",@progbits
	.align	128
.text._ZN7cutlass13device_kernelINS_4conv6kernel13ConvUniversalINS1_16ConvProblemShapeILNS1_8OperatorE1ELi3EEENS1_10collective14CollectiveConvINS1_47MainloopSm100TmaUmmaWarpSpecializedImplicitGemmILS5_1ELi13ELi3ELi1ELi2EN4cute5tupleIJNSA_1CILi1EEESD_SD_EEEEENSB_IJNSC_ILi64EEESG_NSB_IJSG_EEEEEENS_10bfloat16_tESJ_NSA_8TiledMMAINSA_8MMA_AtomIJNSA_20SM100_MMA_F16BF16_SSISJ_SJ_fLi64ELi64ELNSA_4UMMA5MajorE0ELSO_1ELNSN_7ScaleInE0ELSP_0EEEEEENSA_6LayoutISE_NSB_IJNSC_ILi0EEEST_ST_EEEEENSB_IJNSA_10UnderscoreESW_SW_EEEEENS7_6detail27Sm100ImplicitGemmTileTraitsINSA_20SM90_TMA_LOAD_IM2COLENSA_14ComposedLayoutINSA_7SwizzleILi3ELi4ELi3EEENSA_18smem_ptr_flag_bitsILi16EEENSS_INSB_IJNSC_ILi8EEESG_EEENSB_IJSG_SD_EEEEEEEvEENS10_INSA_13SM90_TMA_LOADENS12_IS14_S16_NSS_INSB_IJSG_S17_EEENSB_IJSD_SG_EEEEEEEvEEEENS_8epilogue10collective18CollectiveEpilogueINS1K_23Sm100TmaWarpSpecializedILi3ELi2ELi16ELb1ELb0EEEJSI_NSB_IJNSS_ISG_SD_EENSS_INSC_ILi32EEESD_EEEEESJ_NSB_IJNSB_IJllllEEESD_ST_EEESJ_S1U_NS1K_6fusion15FusionCallbacksIS1O_NS1V_17LinearCombinationISJ_fSJ_fLNS_15FloatRoundStyleE2EEESI_S1S_JEEENSA_5SM1004TMEM4LOAD26SM100_TMEM_LOAD_16dp256b4xES11_NS12_INS13_ILi2ELi4ELi3EEES16_NSS_INSB_IJS17_S1Q_EEENSB_IJS1Q_SD_EEEEEEENSA_17SM75_U32x4_LDSM_NENSA_21SM90_TMA_STORE_IM2COLES29_NSA_17SM90_U32x4_STSM_NENSA_39AutoVectorizingCopyWithAssumedAlignmentILi128EEEEEEvvEEEEvNT_6ParamsE:
        .type           _ZN7cutlass13device_kernelINS_4conv6kernel13ConvUniversalINS1_16ConvProblemShapeILNS1_8OperatorE1ELi3EEENS1_10collective14CollectiveConvINS1_47MainloopSm100TmaUmmaWarpSpecializedImplicitGemmILS5_1ELi13ELi3ELi1ELi2EN4cute5tupleIJNSA_1CILi1EEESD_SD_EEEEENSB_IJNSC_ILi64EEESG_NSB_IJSG_EEEEEENS_10bfloat16_tESJ_NSA_8TiledMMAINSA_8MMA_AtomIJNSA_20SM100_MMA_F16BF16_SSISJ_SJ_fLi64ELi64ELNSA_4UMMA5MajorE0ELSO_1ELNSN_7ScaleInE0ELSP_0EEEEEENSA_6LayoutISE_NSB_IJNSC_ILi0EEEST_ST_EEEEENSB_IJNSA_10UnderscoreESW_SW_EEEEENS7_6detail27Sm100ImplicitGemmTileTraitsINSA_20SM90_TMA_LOAD_IM2COLENSA_14ComposedLayoutINSA_7SwizzleILi3ELi4ELi3EEENSA_18smem_ptr_flag_bitsILi16EEENSS_INSB_IJNSC_ILi8EEESG_EEENSB_IJSG_SD_EEEEEEEvEENS10_INSA_13SM90_TMA_LOADENS12_IS14_S16_NSS_INSB_IJSG_S17_EEENSB_IJSD_SG_EEEEEEEvEEEENS_8epilogue10collective18CollectiveEpilogueINS1K_23Sm100TmaWarpSpecializedILi3ELi2ELi16ELb1ELb0EEEJSI_NSB_IJNSS_ISG_SD_EENSS_INSC_ILi32EEESD_EEEEESJ_NSB_IJNSB_IJllllEEESD_ST_EEESJ_S1U_NS1K_6fusion15FusionCallbacksIS1O_NS1V_17LinearCombinationISJ_fSJ_fLNS_15FloatRoundStyleE2EEESI_S1S_JEEENSA_5SM1004TMEM4LOAD26SM100_TMEM_LOAD_16dp256b4xES11_NS12_INS13_ILi2ELi4ELi3EEES16_NSS_INSB_IJS17_S1Q_EEENSB_IJS1Q_SD_EEEEEEENSA_17SM75_U32x4_LDSM_NENSA_21SM90_TMA_STORE_IM2COLES29_NSA_17SM90_U32x4_STSM_NENSA_39AutoVectorizingCopyWithAssumedAlignmentILi128EEEEEEvvEEEEvNT_6ParamsE,@function
        .size           _ZN7cutlass13device_kernelINS_4conv6kernel13ConvUniversalINS1_16ConvProblemShapeILNS1_8OperatorE1ELi3EEENS1_10collective14CollectiveConvINS1_47MainloopSm100TmaUmmaWarpSpecializedImplicitGemmILS5_1ELi13ELi3ELi1ELi2EN4cute5tupleIJNSA_1CILi1EEESD_SD_EEEEENSB_IJNSC_ILi64EEESG_NSB_IJSG_EEEEEENS_10bfloat16_tESJ_NSA_8TiledMMAINSA_8MMA_AtomIJNSA_20SM100_MMA_F16BF16_SSISJ_SJ_fLi64ELi64ELNSA_4UMMA5MajorE0ELSO_1ELNSN_7ScaleInE0ELSP_0EEEEEENSA_6LayoutISE_NSB_IJNSC_ILi0EEEST_ST_EEEEENSB_IJNSA_10UnderscoreESW_SW_EEEEENS7_6detail27Sm100ImplicitGemmTileTraitsINSA_20SM90_TMA_LOAD_IM2COLENSA_14ComposedLayoutINSA_7SwizzleILi3ELi4ELi3EEENSA_18smem_ptr_flag_bitsILi16EEENSS_INSB_IJNSC_ILi8EEESG_EEENSB_IJSG_SD_EEEEEEEvEENS10_INSA_13SM90_TMA_LOADENS12_IS14_S16_NSS_INSB_IJSG_S17_EEENSB_IJSD_SG_EEEEEEEvEEEENS_8epilogue10collective18CollectiveEpilogueINS1K_23Sm100TmaWarpSpecializedILi3ELi2ELi16ELb1ELb0EEEJSI_NSB_IJNSS_ISG_SD_EENSS_INSC_ILi32EEESD_EEEEESJ_NSB_IJNSB_IJllllEEESD_ST_EEESJ_S1U_NS1K_6fusion15FusionCallbacksIS1O_NS1V_17LinearCombinationISJ_fSJ_fLNS_15FloatRoundStyleE2EEESI_S1S_JEEENSA_5SM1004TMEM4LOAD26SM100_TMEM_LOAD_16dp256b4xES11_NS12_INS13_ILi2ELi4ELi3EEES16_NSS_INSB_IJS17_S1Q_EEENSB_IJS1Q_SD_EEEEEEENSA_17SM75_U32x4_LDSM_NENSA_21SM90_TMA_STORE_IM2COLES29_NSA_17SM90_U32x4_STSM_NENSA_39AutoVectorizingCopyWithAssumedAlignmentILi128EEEEEEvvEEEEvNT_6ParamsE,(.L_x_171 - _ZN7cutlass13device_kernelINS_4conv6kernel13ConvUniversalINS1_16ConvProblemShapeILNS1_8OperatorE1ELi3EEENS1_10collective14CollectiveConvINS1_47MainloopSm100TmaUmmaWarpSpecializedImplicitGemmILS5_1ELi13ELi3ELi1ELi2EN4cute5tupleIJNSA_1CILi1EEESD_SD_EEEEENSB_IJNSC_ILi64EEESG_NSB_IJSG_EEEEEENS_10bfloat16_tESJ_NSA_8TiledMMAINSA_8MMA_AtomIJNSA_20SM100_MMA_F16BF16_SSISJ_SJ_fLi64ELi64ELNSA_4UMMA5MajorE0ELSO_1ELNSN_7ScaleInE0ELSP_0EEEEEENSA_6LayoutISE_NSB_IJNSC_ILi0EEEST_ST_EEEEENSB_IJNSA_10UnderscoreESW_SW_EEEEENS7_6detail27Sm100ImplicitGemmTileTraitsINSA_20SM90_TMA_LOAD_IM2COLENSA_14ComposedLayoutINSA_7SwizzleILi3ELi4ELi3EEENSA_18smem_ptr_flag_bitsILi16EEENSS_INSB_IJNSC_ILi8EEESG_EEENSB_IJSG_SD_EEEEEEEvEENS10_INSA_13SM90_TMA_LOADENS12_IS14_S16_NSS_INSB_IJSG_S17_EEENSB_IJSD_SG_EEEEEEEvEEEENS_8epilogue10collective18CollectiveEpilogueINS1K_23Sm100TmaWarpSpecializedILi3ELi2ELi16ELb1ELb0EEEJSI_NSB_IJNSS_ISG_SD_EENSS_INSC_ILi32EEESD_EEEEESJ_NSB_IJNSB_IJllllEEESD_ST_EEESJ_S1U_NS1K_6fusion15FusionCallbacksIS1O_NS1V_17LinearCombinationISJ_fSJ_fLNS_15FloatRoundStyleE2EEESI_S1S_JEEENSA_5SM1004TMEM4LOAD26SM100_TMEM_LOAD_16dp256b4xES11_NS12_INS13_ILi2ELi4ELi3EEES16_NSS_INSB_IJS17_S1Q_EEENSB_IJS1Q_SD_EEEEEEENSA_17SM75_U32x4_LDSM_NENSA_21SM90_TMA_STORE_IM2COLES29_NSA_17SM90_U32x4_STSM_NENSA_39AutoVectorizingCopyWithAssumedAlignmentILi128EEEEEEvvEEEEvNT_6ParamsE)
        .other          _ZN7cutlass13device_kernelINS_4conv6kernel13ConvUniversalINS1_16ConvProblemShapeILNS1_8OperatorE1ELi3EEENS1_10collective14CollectiveConvINS1_47MainloopSm100TmaUmmaWarpSpecializedImplicitGemmILS5_1ELi13ELi3ELi1ELi2EN4cute5tupleIJNSA_1CILi1EEESD_SD_EEEEENSB_IJNSC_ILi64EEESG_NSB_IJSG_EEEEEENS_10bfloat16_tESJ_NSA_8TiledMMAINSA_8MMA_AtomIJNSA_20SM100_MMA_F16BF16_SSISJ_SJ_fLi64ELi64ELNSA_4UMMA5MajorE0ELSO_1ELNSN_7ScaleInE0ELSP_0EEEEEENSA_6LayoutISE_NSB_IJNSC_ILi0EEEST_ST_EEEEENSB_IJNSA_10UnderscoreESW_SW_EEEEENS7_6detail27Sm100ImplicitGemmTileTraitsINSA_20SM90_TMA_LOAD_IM2COLENSA_14ComposedLayoutINSA_7SwizzleILi3ELi4ELi3EEENSA_18smem_ptr_flag_bitsILi16EEENSS_INSB_IJNSC_ILi8EEESG_EEENSB_IJSG_SD_EEEEEEEvEENS10_INSA_13SM90_TMA_LOADENS12_IS14_S16_NSS_INSB_IJSG_S17_EEENSB_IJSD_SG_EEEEEEEvEEEENS_8epilogue10collective18CollectiveEpilogueINS1K_23Sm100TmaWarpSpecializedILi3ELi2ELi16ELb1ELb0EEEJSI_NSB_IJNSS_ISG_SD_EENSS_INSC_ILi32EEESD_EEEEESJ_NSB_IJNSB_IJllllEEESD_ST_EEESJ_S1U_NS1K_6fusion15FusionCallbacksIS1O_NS1V_17LinearCombinationISJ_fSJ_fLNS_15FloatRoundStyleE2EEESI_S1S_JEEENSA_5SM1004TMEM4LOAD26SM100_TMEM_LOAD_16dp256b4xES11_NS12_INS13_ILi2ELi4ELi3EEES16_NSS_INSB_IJS17_S1Q_EEENSB_IJS1Q_SD_EEEEEEENSA_17SM75_U32x4_LDSM_NENSA_21SM90_TMA_STORE_IM2COLES29_NSA_17SM90_U32x4_STSM_NENSA_39AutoVectorizingCopyWithAssumedAlignmentILi128EEEEEEvvEEEEvNT_6ParamsE,@"STO_CUDA_ENTRY STV_DEFAULT"
_ZN7cutlass13device_kernelINS_4conv6kernel13ConvUniversalINS1_16ConvProblemShapeILNS1_8OperatorE1ELi3EEENS1_10collective14CollectiveConvINS1_47MainloopSm100TmaUmmaWarpSpecializedImplicitGemmILS5_1ELi13ELi3ELi1ELi2EN4cute5tupleIJNSA_1CILi1EEESD_SD_EEEEENSB_IJNSC_ILi64EEESG_NSB_IJSG_EEEEEENS_10bfloat16_tESJ_NSA_8TiledMMAINSA_8MMA_AtomIJNSA_20SM100_MMA_F16BF16_SSISJ_SJ_fLi64ELi64ELNSA_4UMMA5MajorE0ELSO_1ELNSN_7ScaleInE0ELSP_0EEEEEENSA_6LayoutISE_NSB_IJNSC_ILi0EEEST_ST_EEEEENSB_IJNSA_10UnderscoreESW_SW_EEEEENS7_6detail27Sm100ImplicitGemmTileTraitsINSA_20SM90_TMA_LOAD_IM2COLENSA_14ComposedLayoutINSA_7SwizzleILi3ELi4ELi3EEENSA_18smem_ptr_flag_bitsILi16EEENSS_INSB_IJNSC_ILi8EEESG_EEENSB_IJSG_SD_EEEEEEEvEENS10_INSA_13SM90_TMA_LOADENS12_IS14_S16_NSS_INSB_IJSG_S17_EEENSB_IJSD_SG_EEEEEEEvEEEENS_8epilogue10collective18CollectiveEpilogueINS1K_23Sm100TmaWarpSpecializedILi3ELi2ELi16ELb1ELb0EEEJSI_NSB_IJNSS_ISG_SD_EENSS_INSC_ILi32EEESD_EEEEESJ_NSB_IJNSB_IJllllEEESD_ST_EEESJ_S1U_NS1K_6fusion15FusionCallbacksIS1O_NS1V_17LinearCombinationISJ_fSJ_fLNS_15FloatRoundStyleE2EEESI_S1S_JEEENSA_5SM1004TMEM4LOAD26SM100_TMEM_LOAD_16dp256b4xES11_NS12_INS13_ILi2ELi4ELi3EEES16_NSS_INSB_IJS17_S1Q_EEENSB_IJS1Q_SD_EEEEEEENSA_17SM75_U32x4_LDSM_NENSA_21SM90_TMA_STORE_IM2COLES29_NSA_17SM90_U32x4_STSM_NENSA_39AutoVectorizingCopyWithAssumedAlignmentILi128EEEEEEvvEEEEvNT_6ParamsE:
[----:B------:R-:W1:Y:S01]  /*0000*/  LDC R1, c[0x0][0x37c] ;  /* 0x0000df00ff017b82 */ /* 0x000e620000000800 */
[----:B------:R-:W2:Y:S07]  /*0010*/  S2R R50, SR_TID.X ;  /* 0x0000000000327919 */ /* 0x000eae0000002100 */
[----:B------:R-:W3:Y:S01]  /*0020*/  LDC.64 R2, c[0x0][0x990] ;  /* 0x00026400ff027b82 */ /* 0x000ee20000000a00 */
[----:B------:R-:W-:Y:S01]  /*0030*/  ELECT P2, URZ, PT ;  /* 0x0000000000ff782f */ /* 0x000fe20003840000 */
[----:B-1----:R-:W-:Y:S01]  /*0040*/  VIADD R1, R1, 0xfffffff8 ;  /* 0xfffffff801017836 */ /* 0x002fe20000000000 */
[----:B------:R-:W-:-:S02]  /*0050*/  PRMT R51, RZ, 0x7610, R51 ;  /* 0x00007610ff337816 */ /* 0x000fc40000000033 */
[----:B---3--:R-:W-:-:S04]  /*0060*/  ISETP.NE.U32.AND P0, PT, R2, RZ, PT ;  /* 0x000000ff0200720c */ /* 0x008fc80003f05070 */
[----:B------:R-:W-:Y:S02]  /*0070*/  ISETP.NE.AND.EX P0, PT, R3, RZ, PT, P0 ;  /* 0x000000ff0300720c */ /* 0x000fe40003f05300 */
[----:B--2---:R-:W-:-:S05]  /*0080*/  SHF.R.U32.HI R52, RZ, 0x5, R50 ;  /* 0x00000005ff347819 */ /* 0x004fca0000011632 */
[----:B------:R-:W1:Y:S02]  /*0090*/  SHFL.IDX PT, R0, R52, RZ, 0x1f ;  /* 0x00001fff34007589 */ /* 0x000e6400000e0000 */
[----:B-1----:R-:W-:-:S04]  /*00a0*/  R2UR UR15, R0 ;  /* 0x00000000000f72ca */ /* 0x002fc800000e0000 */
[----:B------:R-:W-:Y:S05]  /*00b0*/  @P0 BRA `(.L_x_0) ;  /* 0x0000000000300947 */ /* 0x000fea0003800000 */
[----:B------:R-:W1:Y:S02]  /*00c0*/  LDCU.64 UR4, c[0x0][0x988] ;  /* 0x00013100ff0477ac */ /* 0x000e640008000a00 */
[----:B-1----:R-:W-:-:S04]  /*00d0*/  UISETP.NE.U32.AND UP0, UPT, UR4, URZ, UPT ;  /* 0x000000ff0400728c */ /* 0x002fc8000bf05070 */
[----:B------:R-:W-:-:S09]  /*00e0*/  UISETP.NE.AND.EX UP0, UPT, UR5, URZ, UPT, UP0 ;  /* 0x000000ff0500728c */ /* 0x000fd2000bf05300 */
[----:B------:R-:W-:Y:S05]  /*00f0*/  BRA.U !UP0, `(.L_x_1) ;  /* 0x0000000108147547 */ /* 0x000fea000b800000 */
[----:B------:R-:W1:Y:S01]  /*0100*/  LDC.64 R26, c[0x0][0x988] ;  /* 0x00026200ff1a7b82 */ /* 0x000e620000000a00 */
[----:B------:R-:W1:Y:S02]  /*0110*/  LDCU.64 UR4, c[0x0][0x358] ;  /* 0x00006b00ff0477ac */ /* 0x000e640008000a00 */
[----:B-1----:R1:W5:Y:S01]  /*0120*/  LDG.E R26, desc[UR4][R26.64] ;  /* 0x000000041a1a7981 */ /* 0x002362000c1e1900 */
[----:B------:R-:W-:Y:S01]  /*0130*/  HFMA2 R51, -RZ, RZ, 0, 5.9604644775390625e-08 ;  /* 0x00000001ff337431 */ /* 0x000fe200000001ff */
[----:B------:R-:W-:Y:S05]  /*0140*/  BRA `(.L_x_0) ;  /* 0x00000000000c7947 */ /* 0x000fea0003800000 */
.L_x_1:
[----:B------:R-:W1:Y:S01]  /*0150*/  LDCU UR4, c[0x0][0x980] ;  /* 0x00013000ff0477ac */ /* 0x000e620008000800 */
[----:B------:R-:W-:Y:S01]  /*0160*/  HFMA2 R51, -RZ, RZ, 0, 5.9604644775390625e-08 ;  /* 0x00000001ff337431 */ /* 0x000fe200000001ff */
[----:B-1----:R-:W-:-:S07]  /*0170*/  MOV R26, UR4 ;  /* 0x00000004001a7c02 */ /* 0x002fce0008000f00 */
.L_x_0:
[----:B------:R-:W2:Y:S02]  /*0180*/  LDCU.64 UR4, c[0x0][0x9b0] ;  /* 0x00013600ff0477ac */ /* 0x000ea40008000a00 */
[----:B--2---:R-:W-:-:S04]  /*0190*/  UISETP.NE.U32.AND UP0, UPT, UR4, URZ, UPT ;  /* 0x000000ff0400728c */ /* 0x004fc8000bf05070 */
[----:B------:R-:W-:-:S09]  /*01a0*/  UISETP.NE.AND.EX UP0, UPT, UR5, URZ, UPT, UP0 ;  /* 0x000000ff0500728c */ /* 0x000fd2000bf05300 */
[----:B------:R-:W-:Y:S05]  /*01b0*/  BRA.U UP0, `(.L_x_2) ;  /* 0x0000000100287547 */ /* 0x000fea000b800000 */
[----:B------:R-:W2:Y:S02]  /*01c0*/  LDCU.64 UR4, c[0x0][0x9a8] ;  /* 0x00013500ff0477ac */ /* 0x000ea40008000a00 */
[----:B--2---:R-:W-:-:S04]  /*01d0*/  UISETP.NE.U32.AND UP0, UPT, UR4, URZ, UPT ;  /* 0x000000ff0400728c */ /* 0x004fc8000bf05070 */
[----:B------:R-:W-:-:S09]  /*01e0*/  UISETP.NE.AND.EX UP0, UPT, UR5, URZ, UPT, UP0 ;  /* 0x000000ff0500728c */ /* 0x000fd2000bf05300 */
[----:B------:R-:W-:Y:S05]  /*01f0*/  BRA.U !UP0, `(.L_x_3) ;  /* 0x0000000108107547 */ /* 0x000fea000b800000 */
[----:B------:R-:W2:Y:S01]  /*0200*/  LDC.64 R24, c[0x0][0x9a8] ;  /* 0x00026a00ff187b82 */ /* 0x000ea20000000a00 */
[----:B------:R-:W2:Y:S02]  /*0210*/  LDCU.64 UR4, c[0x0][0x358] ;  /* 0x00006b00ff0477ac */ /* 0x000ea40008000a00 */
[----:B--2---:R2:W5:Y:S01]  /*0220*/  LDG.E R24, desc[UR4][R24.64] ;  /* 0x0000000418187981 */ /* 0x004562000c1e1900 */
[----:B------:R-:W-:Y:S05]  /*0230*/  BRA `(.L_x_2) ;  /* 0x0000000000087947 */ /* 0x000fea0003800000 */
.L_x_3:
[----:B------:R-:W2:Y:S02]  /*0240*/  LDCU UR4, c[0x0][0x9a0] ;  /* 0x00013400ff0477ac */ /* 0x000ea40008000800 */
[----:B--2---:R-:W-:Y:S02]  /*0250*/  MOV R24, UR4 ;  /* 0x0000000400187c02 */ /* 0x004fe40008000f00 */
.L_x_2:
[----:B------:R-:W3:Y:S01]  /*0260*/  LDC.64 R4, c[0x0][0x988] ;  /* 0x00026200ff047b82 */ /* 0x000ee20000000a00 */
[----:B------:R-:W-:Y:S01]  /*0270*/  IMAD.U32 R0, RZ, RZ, UR15 ;  /* 0x0000000fff007e24 */ /* 0x000fe2000f8e00ff */
[----:B------:R-:W-:Y:S01]  /*0280*/  ISETP.EQ.U32.AND P4, PT, R2, RZ, PT ;  /* 0x000000ff0200720c */ /* 0x000fe20003f82070 */
[----:B------:R-:W-:Y:S03]  /*0290*/  BSSY.RECONVERGENT B0, `(.L_x_4) ;  /* 0x0000012000007945 */ /* 0x000fe60003800200 */
[----:B------:R-:W-:Y:S02]  /*02a0*/  ISETP.NE.OR P1, PT, R0, 0x1, !P2 ;  /* 0x000000010000780c */ /* 0x000fe40005725670 */
[----:B---3--:R-:W-:-:S04]  /*02b0*/  ISETP.NE.U32.AND P0, PT, R4, RZ, PT ;  /* 0x000000ff0400720c */ /* 0x008fc80003f05070 */
[----:B------:R-:W-:-:S13]  /*02c0*/  ISETP.NE.AND.EX P0, PT, R5, RZ, PT, P0 ;  /* 0x000000ff0500720c */ /* 0x000fda0003f05300 */
[----:B------:R-:W-:Y:S01]  /*02d0*/  VOTEU.ANY UP3, P0 ;  /* 0x0000000000ff7886 */ /* 0x000fe20000060100 */
[----:B------:R-:W-:Y:S02]  /*02e0*/  PLOP3.LUT P3, PT, PT, PT, UP3, 0x80, 0x8 ;  /* 0x000000000008781c */ /* 0x000fe40003f6f038 */
[----:B------:R-:W-:Y:S02]  /*02f0*/  ISETP.NE.OR P0, PT, R0, 0x3, !P2 ;  /* 0x000000030000780c */ /* 0x000fe40005705670 */
[----:B------:R-:W-:-:S04]  /*0300*/  ISETP.EQ.OR.EX P5, PT, R3, RZ, !P3, P4 ;  /* 0x000000ff0300720c */ /* 0x000fc80005fa2740 */
[----:B------:R-:W-:Y:S01]  /*0310*/  P2R R61, PR, RZ, 0x20 ;  /* 0x00000020ff3d7803 */ /* 0x000fe20000000000 */
[----:B------:R-:W-:Y:S05]  /*0320*/  @P1 BRA `(.L_x_5) ;  /* 0x0000000000201947 */ /* 0x000fea0003800000 */
[----:B------:R-:W3:Y:S02]  /*0330*/  LDCU.64 UR4, c[0x0][0x348] ;  /* 0x00006900ff0477ac */ /* 0x000ee40008000a00 */
[----:B---3--:R-:W-:Y:S02]  /*0340*/  UIADD3 UR6, UP1, UPT, UR4, 0x80, URZ ;  /* 0x0000008004067890 */ /* 0x008fe4000ff3e0ff */
[----:B------:R-:W-:Y:S02]  /*0350*/  UIADD3 UR4, UP0, UPT, UR4, 0x200, URZ ;  /* 0x0000020004047890 */ /* 0x000fe4000ff1e0ff */
[----:B------:R-:W-:Y:S02]  /*0360*/  UIADD3.X UR7, UPT, UPT, URZ, UR5, URZ, UP1, !UPT ;  /* 0x00000005ff077290 */ /* 0x000fe40008ffe4ff */
[----:B------:R-:W-:-:S07]  /*0370*/  UIADD3.X UR5, UPT, UPT, URZ, UR5, URZ, UP0, !UPT ;  /* 0x00000005ff057290 */ /* 0x000fce00087fe4ff */
[----:B------:R3:W-:Y:S02]  /*0380*/  UTMACCTL.PF [UR6] ;  /* 0x00000000060079b9 */ /* 0x0007e40008040000 */
[----:B------:R3:W-:Y:S02]  /*0390*/  UTMACCTL.PF [UR4] ;  /* 0x00000000040079b9 */ /* 0x0007e40008040000 */
[----:B---3--:R-:W-:Y:S01]  /*03a0*/  NOP ;  /* 0x0000000000007918 */ /* 0x008fe20000000000 */
.L_x_5:
[----:B------:R-:W-:Y:S05]  /*03b0*/  BSYNC.RECONVERGENT B0 ;  /* 0x0000000000007941 */ /* 0x000fea0003800200 */
.L_x_4:
[----:B------:R-:W-:Y:S04]  /*03c0*/  BSSY.RECONVERGENT B0, `(.L_x_6) ;  /* 0x000000a000007945 */ /* 0x000fe80003800200 */
        /* <DEDUP_REMOVED lines=9> */
.L_x_7:
[----:B------:R-:W-:Y:S05]  /*0460*/  BSYNC.RECONVERGENT B0 ;  /* 0x0000000000007941 */ /* 0x000fea0003800200 */
.L_x_6:
[----:B------:R-:W-:Y:S01]  /*0470*/  UPLOP3.LUT UP2, UPT, UPT, UPT, UPT, 0x80, 0x8 ;  /* 0x000000000008789c */ /* 0x000fe20003f4f070 */
[----:B------:R-:W-:Y:S10]  /*0480*/  @!P5 BRA `(.L_x_8) ;  /* 0x000000000024d947 */ /* 0x000ff40003800000 */
[----:B------:R-:W-:Y:S01]  /*0490*/  ISETP.NE.U32.AND P1, PT, R2, RZ, PT ;  /* 0x000000ff0200720c */ /* 0x000fe20003f25070 */
[----:B------:R-:W-:Y:S01]  /*04a0*/  USEL UR4, URZ, 0xffffffff, UP3 ;  /* 0xffffffffff047887 */ /* 0x000fe20009800000 */
[----:B-----5:R-:W-:Y:S02]  /*04b0*/  FSETP.NEU.AND P0, PT, R26, RZ, PT ;  /* 0x000000ff1a00720b */ /* 0x020fe40003f0d000 */
[----:B------:R-:W-:-:S11]  /*04c0*/  ISETP.NE.AND.EX P1, PT, R3, RZ, PT, P1 ;  /* 0x000000ff0300720c */ /* 0x000fd60003f25310 */
[----:B------:R-:W-:Y:S02]  /*04d0*/  VOTEU.ANY UP0, P0 ;  /* 0x0000000000ff7886 */ /* 0x000fe40000000100 */
[----:B------:R-:W-:-:S05]  /*04e0*/  VOTEU.ANY UP1, P1 ;  /* 0x0000000000ff7886 */ /* 0x000fca0000820100 */
[----:B------:R-:W-:-:S04]  /*04f0*/  @!UP1 USEL UR4, URZ, 0xffffffff, UP0 ;  /* 0xffffffffff049887 */ /* 0x000fc80008000000 */
[----:B------:R-:W-:-:S04]  /*0500*/  ULOP3.LUT UR4, UR4, 0x1, URZ, 0xc0, !UPT ;  /* 0x0000000104047892 */ /* 0x000fc8000f8ec0ff */
[----:B------:R-:W-:-:S11]  /*0510*/  UISETP.NE.U32.AND UP2, UPT, UR4, 0x1, UPT ;  /* 0x000000010400788c */ /* 0x000fd6000bf45070 */
.L_x_8:
[----:B------:R-:W3:Y:S01]  /*0520*/  SHFL.IDX PT, R2, R52, RZ, 0x1f ;  /* 0x00001fff34027589 */ /* 0x000ee200000e0000 */
[----:B------:R-:W-:-:S04]  /*0530*/  UISETP.NE.AND UP0, UPT, UR15, 0x2, UPT ;  /* 0x000000020f00788c */ /* 0x000fc8000bf05270 */
[----:B------:R-:W-:Y:S01]  /*0540*/  USEL UR46, URZ, 0x1, UP0 ;  /* 0x00000001ff2e7887 */ /* 0x000fe20008000000 */
[----:B---3--:R-:W-:-:S13]  /*0550*/  ISETP.NE.AND P0, PT, R2, RZ, PT ;  /* 0x000000ff0200720c */ /* 0x008fda0003f05270 */
[----:B------:R-:W-:Y:S05]  /*0560*/  @P0 BRA `(.L_x_9) ;  /* 0x00000000009c0947 */ /* 0x000fea0003800000 */
[----:B------:R-:W-:Y:S01]  /*0570*/  ELECT P0, URZ, PT ;  /* 0x0000000000ff782f */ /* 0x000fe20003800000 */
[----:B------:R-:W-:-:S12]  /*0580*/  BSSY.RECONVERGENT B0, `(.L_x_9) ;  /* 0x0000025000007945 */ /* 0x000fd80003800200 */
[----:B------:R-:W-:Y:S05]  /*0590*/  @!P0 BRA `(.L_x_10) ;  /* 0x00000000008c8947 */ /* 0x000fea0003800000 */
[----:B------:R-:W3:Y:S01]  /*05a0*/  S2UR UR4, SR_CgaCtaId ;  /* 0x00000000000479c3 */ /* 0x000ee20000008800 */
[----:B------:R-:W-:Y:S01]  /*05b0*/  UMOV UR5, 0x400 ;  /* 0x0000040000057882 */ /* 0x000fe20000000000 */
[----:B------:R-:W-:Y:S02]  /*05c0*/  UMOV UR6, 0x1 ;  /* 0x0000000100067882 */ /* 0x000fe40000000000 */
[----:B------:R-:W-:-:S04]  /*05d0*/  UIADD3 UR6, UPT, UPT, -UR6, 0x100000, URZ ;  /* 0x0010000006067890 */ /* 0x000fc8000fffe1ff */
[----:B------:R-:W-:Y:S02]  /*05e0*/  USHF.L.U32 UR7, UR6, 0xb, URZ ;  /* 0x0000000b06077899 */ /* 0x000fe400080006ff */
[----:B------:R-:W-:Y:S02]  /*05f0*/  USHF.L.U32 UR6, UR6, 0x1, URZ ;  /* 0x0000000106067899 */ /* 0x000fe400080006ff */
[----:B---3--:R-:W-:Y:S01]  /*0600*/  ULEA UR4, UR4, UR5, 0x18 ;  /* 0x0000000504047291 */ /* 0x008fe2000f8ec0ff */
[----:B------:R-:W3:Y:S11]  /*0610*/  FENCE.VIEW.ASYNC.S ;  /* 0x00000000000073c6 */ /* 0x000ef60000000000 */
[----:B---3--:R3:W4:Y:S01]  /*0620*/  SYNCS.EXCH.64 URZ, [UR4], UR6 ;  /* 0x0000000604ff75b2 */ /* 0x0087220008000100 */
[----:B------:R3:W1:Y:S01]  /*0630*/  SYNCS.EXCH.64 URZ, [UR4+0x68], UR6 ;  /* 0x0000680604ff75b2 */ /* 0x0006620008000100 */
        /* <DEDUP_REMOVED lines=23> */
[----:B------:R3:W1:Y:S02]  /*07b0*/  SYNCS.EXCH.64 URZ, [UR4+0xc8], UR6 ;  /* 0x0000c80604ff75b2 */ /* 0x0006640008000100 */
[----:B---34-:R-:W-:Y:S01]  /*07c0*/  NOP ;  /* 0x0000000000007918 */ /* 0x018fe20000000000 */
.L_x_10:
[----:B------:R-:W-:Y:S05]  /*07d0*/  BSYNC.RECONVERGENT B0 ;  /* 0x0000000000007941 */ /* 0x000fea0003800200 */
.L_x_9:
[----:B------:R-:W3:Y:S01]  /*07e0*/  SHFL.IDX PT, R2, R52, RZ, 0x1f ;  /* 0x00001fff34027589 */ /* 0x000ee200000e0000 */
[----:B------:R-:W-:Y:S01]  /*07f0*/  NOP ;  /* 0x0000000000007918 */ /* 0x000fe20000000000 */
[----:B---3--:R-:W-:-:S13]  /*0800*/  ISETP.NE.AND P0, PT, R2, 0x1, PT ;  /* 0x000000010200780c */ /* 0x008fda0003f05270 */
[----:B------:R-:W-:Y:S05]  /*0810*/  @P0 BRA `(.L_x_11) ;  /* 0x0000000000500947 */ /* 0x000fea0003800000 */
[----:B------:R-:W3:Y:S01]  /*0820*/  S2UR UR4, SR_CgaCtaId ;  /* 0x00000000000479c3 */ /* 0x000ee20000008800 */
[----:B------:R-:W-:Y:S01]  /*0830*/  UMOV UR5, 0x400 ;  /* 0x0000040000057882 */ /* 0x000fe20000000000 */
[----:B------:R-:W-:Y:S01]  /*0840*/  UMOV UR8, 0x20 ;  /* 0x0000002000087882 */ /* 0x000fe20000000000 */
[----:B------:R-:W-:Y:S01]  /*0850*/  UMOV UR6, 0x80 ;  /* 0x0000008000067882 */ /* 0x000fe20000000000 */
[----:B------:R-:W-:-:S04]  /*0860*/  UIADD3 UR8, UPT, UPT, -UR8, 0x100000, URZ ;  /* 0x0010000008087890 */ /* 0x000fc8000fffe1ff */
[----:B------:R-:W-:Y:S02]  /*0870*/  USHF.L.U32 UR9, UR8, 0xb, URZ ;  /* 0x0000000b08097899 */ /* 0x000fe400080006ff */
[----:B------:R-:W-:Y:S02]  /*0880*/  USHF.L.U32 UR8, UR8, 0x1, URZ ;  /* 0x0000000108087899 */ /* 0x000fe400080006ff */
[----:B------:R-:W-:-:S04]  /*0890*/  UIADD3 UR6, UPT, UPT, -UR6, 0x100000, URZ ;  /* 0x0010000006067890 */ /* 0x000fc8000fffe1ff */
[----:B------:R-:W-:Y:S02]  /*08a0*/  USHF.L.U32 UR7, UR6, 0xb, URZ ;  /* 0x0000000b06077899 */ /* 0x000fe400080006ff */
[----:B------:R-:W-:Y:S01]  /*08b0*/  USHF.L.U32 UR6, UR6, 0x1, URZ ;  /* 0x0000000106067899 */ /* 0x000fe200080006ff */
[----:B------:R-:W-:Y:S01]  /*08c0*/  ELECT P0, URZ, PT ;  /* 0x0000000000ff782f */ /* 0x000fe20003800000 */
[----:B---3--:R-:W-:Y:S01]  /*08d0*/  ULEA UR4, UR4, UR5, 0x18 ;  /* 0x0000000504047291 */ /* 0x008fe2000f8ec0ff */
[----:B------:R-:W3:Y:S11]  /*08e0*/  FENCE.VIEW.ASYNC.S ;  /* 0x00000000000073c6 */ /* 0x000ef60000000000 */
[----:B---3--:R3:W4:Y:S01]  /*08f0*/  SYNCS.EXCH.64 URZ, [UR4+0xd0], UR8 ;  /* 0x0000d00804ff75b2 */ /* 0x0087220008000100 */
[----:B------:R3:W1:Y:S01]  /*0900*/  SYNCS.EXCH.64 URZ, [UR4+0xe8], UR6 ;  /* 0x0000e80604ff75b2 */ /* 0x0006620008000100 */
[----:B------:R3:W1:Y:S01]  /*0910*/  SYNCS.EXCH.64 URZ, [UR4+0xd8], UR8 ;  /* 0x0000d80804ff75b2 */ /* 0x0006620008000100 */
[----:B------:R3:W1:Y:S01]  /*0920*/  SYNCS.EXCH.64 URZ, [UR4+0xf0], UR6 ;  /* 0x0000f00604ff75b2 */ /* 0x0006620008000100 */
[----:B------:R3:W1:Y:S01]  /*0930*/  SYNCS.EXCH.64 URZ, [UR4+0xe0], UR8 ;  /* 0x0000e00804ff75b2 */ /* 0x0006620008000100 */
[----:B------:R3:W1:Y:S01]  /*0940*/  SYNCS.EXCH.64 URZ, [UR4+0xf8], UR6 ;  /* 0x0000f80604ff75b2 */ /* 0x0006620008000100 */
[----:B------:R-:W-:Y:S01]  /*0950*/  NOP ;  /* 0x0000000000007918 */ /* 0x000fe20000000000 */
.L_x_11:
[----:B------:R-:W2:Y:S01]  /*0960*/  SHFL.IDX PT, R2, R52, RZ, 0x1f ;  /* 0x00001fff34027589 */ /* 0x000ea200000e0000 */
[----:B------:R-:W-:Y:S01]  /*0970*/  NOP ;  /* 0x0000000000007918 */ /* 0x000fe20000000000 */
[----:B--2---:R-:W-:-:S13]  /*0980*/  ISETP.NE.AND P0, PT, R2, 0x3, PT ;  /* 0x000000030200780c */ /* 0x004fda0003f05270 */
[----:B------:R-:W-:Y:S05]  /*0990*/  @P0 BRA `(.L_x_12) ;  /* 0x0000000000300947 */ /* 0x000fea0003800000 */
[----:B---3--:R-:W2:Y:S01]  /*09a0*/  S2UR UR4, SR_CgaCtaId ;  /* 0x00000000000479c3 */ /* 0x008ea20000008800 */
[----:B------:R-:W-:Y:S01]  /*09b0*/  UMOV UR6, 0x400 ;  /* 0x0000040000067882 */ /* 0x000fe20000000000 */
[----:B------:R-:W-:Y:S01]  /*09c0*/  UMOV UR5, 0x20 ;  /* 0x0000002000057882 */ /* 0x000fe20000000000 */
[----:B------:R-:W-:Y:S01]  /*09d0*/  ELECT P0, URZ, PT ;  /* 0x0000000000ff782f */ /* 0x000fe20003800000 */
[----:B--2---:R-:W-:Y:S02]  /*09e0*/  ULEA UR6, UR4, UR6, 0x18 ;  /* 0x0000000604067291 */ /* 0x004fe4000f8ec0ff */
[----:B------:R-:W-:-:S04]  /*09f0*/  UIADD3 UR4, UPT, UPT, -UR5, 0x100000, URZ ;  /* 0x0010000005047890 */ /* 0x000fc8000fffe1ff */
[----:B------:R-:W-:Y:S02]  /*0a00*/  USHF.L.U32 UR5, UR4, 0xb, URZ ;  /* 0x0000000b04057899 */ /* 0x000fe400080006ff */
[----:B------:R-:W-:Y:S01]  /*0a10*/  USHF.L.U32 UR4, UR4, 0x1, URZ ;  /* 0x0000000104047899 */ /* 0x000fe200080006ff */
[----:B------:R-:W2:Y:S11]  /*0a20*/  FENCE.VIEW.ASYNC.S ;  /* 0x00000000000073c6 */ /* 0x000eb60000000000 */
[----:B--2---:R2:W3:Y:S01]  /*0a30*/  SYNCS.EXCH.64 URZ, [UR6+0x100], UR4 ;  /* 0x0001000406ff75b2 */ /* 0x0044e20008000100 */
[----:B------:R2:W1:Y:S01]  /*0a40*/  SYNCS.EXCH.64 URZ, [UR6+0x108], UR4 ;  /* 0x0001080406ff75b2 */ /* 0x0004620008000100 */
[----:B------:R-:W-:Y:S01]  /*0a50*/  NOP ;  /* 0x0000000000007918 */ /* 0x000fe20000000000 */
.L_x_12:
[----:B------:R-:W4:Y:S01]  /*0a60*/  SHFL.IDX PT, R2, R52, RZ, 0x1f ;  /* 0x00001fff34027589 */ /* 0x000f2200000e0000 */
[----:B------:R-:W-:Y:S01]  /*0a70*/  NOP ;  /* 0x0000000000007918 */ /* 0x000fe20000000000 */
[----:B----4-:R-:W-:-:S13]  /*0a80*/  ISETP.NE.AND P0, PT, R2, 0x4, PT ;  /* 0x000000040200780c */ /* 0x010fda0003f05270 */
[----:B------:R-:W-:Y:S05]  /*0a90*/  @P0 BRA `(.L_x_13) ;  /* 0x0000000000440947 */ /* 0x000fea0003800000 */
[----:B--23--:R-:W2:Y:S01]  /*0aa0*/  S2UR UR6, SR_CgaCtaId ;  /* 0x00000000000679c3 */ /* 0x00cea20000008800 */
[----:B------:R-:W-:Y:S01]  /*0ab0*/  UMOV UR4, 0x100 ;  /* 0x0000010000047882 */ /* 0x000fe20000000000 */
[----:B------:R-:W-:Y:S01]  /*0ac0*/  UMOV UR5, 0x400 ;  /* 0x0000040000057882 */ /* 0x000fe20000000000 */
[----:B------:R-:W-:Y:S01]  /*0ad0*/  USEL UR4, UR4, 0xe0, UP2 ;  /* 0x000000e004047887 */ /* 0x000fe20009000000 */
[----:B------:R-:W-:Y:S01]  /*0ae0*/  UMOV UR8, 0x1 ;  /* 0x0000000100087882 */ /* 0x000fe20000000000 */
[----:B------:R-:W-:Y:S01]  /*0af0*/  ELECT P0, URZ, PT ;  /* 0x0000000000ff782f */ /* 0x000fe20003800000 */
[----:B------:R-:W-:-:S04]  /*0b00*/  UIADD3 UR8, UPT, UPT, -UR8, 0x100000, URZ ;  /* 0x0010000008087890 */ /* 0x000fc8000fffe1ff */
[----:B------:R-:W-:Y:S02]  /*0b10*/  USHF.L.U32 UR9, UR8, 0xb, URZ ;  /* 0x0000000b08097899 */ /* 0x000fe400080006ff */
[----:B------:R-:W-:Y:S02]  /*0b20*/  USHF.L.U32 UR8, UR8, 0x1, URZ ;  /* 0x0000000108087899 */ /* 0x000fe400080006ff */
[----:B--2---:R-:W-:Y:S02]  /*0b30*/  ULEA UR6, UR6, UR5, 0x18 ;  /* 0x0000000506067291 */ /* 0x004fe4000f8ec0ff */
[----:B------:R-:W-:-:S04]  /*0b40*/  UIADD3 UR4, UPT, UPT, -UR4, 0x100000, URZ ;  /* 0x0010000004047890 */ /* 0x000fc8000fffe1ff */
[----:B------:R-:W-:Y:S02]  /*0b50*/  USHF.L.U32 UR5, UR4, 0xb, URZ ;  /* 0x0000000b04057899 */ /* 0x000fe400080006ff */
[----:B------:R-:W-:Y:S01]  /*0b60*/  USHF.L.U32 UR4, UR4, 0x1, URZ ;  /* 0x0000000104047899 */ /* 0x000fe200080006ff */
[----:B------:R-:W2:Y:S03]  /*0b70*/  FENCE.VIEW.ASYNC.S ;  /* 0x00000000000073c6 */ /* 0x000ea60000000000 */
[----:B--2---:R4:W2:Y:S08]  /*0b80*/  SYNCS.EXCH.64 URZ, [UR6+0x110], UR8 ;  /* 0x0001100806ff75b2 */ /* 0x0048b00008000100 */
[----:B------:R4:W3:Y:S02]  /*0b90*/  SYNCS.EXCH.64 URZ, [UR6+0x118], UR4 ;  /* 0x0001180406ff75b2 */ /* 0x0008e40008000100 */
[----:B----4-:R-:W-:Y:S01]  /*0ba0*/  NOP ;  /* 0x0000000000007918 */ /* 0x010fe20000000000 */
.L_x_13:
[----:B------:R-:W4:Y:S01]  /*0bb0*/  SHFL.IDX PT, R2, R52, RZ, 0x1f ;  /* 0x00001fff34027589 */ /* 0x000f2200000e0000 */
[----:B------:R-:W1:Y:S01]  /*0bc0*/  S2UR UR51, SR_CTAID.X ;  /* 0x00000000003379c3 */ /* 0x000e620000002500 */
[----:B------:R-:W-:-:S07]  /*0bd0*/  NOP ;  /* 0x0000000000007918 */ /* 0x000fce0000000000 */
[----:B------:R-:W1:Y:S01]  /*0be0*/  S2UR UR22, SR_CTAID.Y ;  /* 0x00000000001679c3 */ /* 0x000e620000002600 */
[----:B----4-:R-:W-:-:S13]  /*0bf0*/  ISETP.NE.AND P0, PT, R2, 0x5, PT ;  /* 0x000000050200780c */ /* 0x010fda0003f05270 */
[----:B-1----:R-:W-:Y:S05]  /*0c00*/  @P0 BRA `(.L_x_14) ;  /* 0x0000000000480947 */ /* 0x002fea0003800000 */
[----:B--23--:R-:W1:Y:S01]  /*0c10*/  S2UR UR4, SR_CgaCtaId ;  /* 0x00000000000479c3 */ /* 0x00ce620000008800 */
        /* <DEDUP_REMOVED lines=10> */
[----:B-1----:R-:W-:Y:S01]  /*0cc0*/  ULEA UR4, UR4, UR5, 0x18 ;  /* 0x0000000504047291 */ /* 0x002fe2000f8ec0ff */
[----:B------:R-:W1:Y:S11]  /*0cd0*/  FENCE.VIEW.ASYNC.S ;  /* 0x00000000000073c6 */ /* 0x000e760000000000 */
[----:B-1----:R1:W4:Y:S01]  /*0ce0*/  SYNCS.EXCH.64 URZ, [UR4+0x120], UR8 ;  /* 0x0001200804ff75b2 */ /* 0x0023220008000100 */
[----:B------:R1:W2:Y:S01]  /*0cf0*/  SYNCS.EXCH.64 URZ, [UR4+0x130], UR6 ;  /* 0x0001300604ff75b2 */ /* 0x0002a20008000100 */
[----:B------:R1:W3:Y:S01]  /*0d00*/  SYNCS.EXCH.64 URZ, [UR4+0x128], UR8 ;  /* 0x0001280804ff75b2 */ /* 0x0002e20008000100 */
[----:B------:R1:W1:Y:S01]  /*0d10*/  SYNCS.EXCH.64 URZ, [UR4+0x138], UR6 ;  /* 0x0001380604ff75b2 */ /* 0x0002620008000100 */
[----:B------:R-:W-:Y:S01]  /*0d20*/  NOP ;  /* 0x0000000000007918 */ /* 0x000fe20000000000 */
.L_x_14:
[----:B------:R-:W-:-:S05]  /*0d30*/  CS2R.32 R45, SR_CgaSize ;  /* 0x00000000002d7805 */ /* 0x000fca0000008a00 */
[----:B------:R-:W-:-:S05]  /*0d40*/  IMAD R45, R45, -0xa0, RZ ;  /* 0xffffff602d2d7824 */ /* 0x000fca00078e02ff */
[----:B--2---:R-:W-:-:S14]  /*0d50*/  R2UR UR5, R45 ;  /* 0x000000002d0572ca */ /* 0x004fdc00000e0000 */
[----:B------:R-:W2:Y:S01]  /*0d60*/  LDCU UR5, c[0x0][UR5+0x2b0] ;  /* 0x00005600050577ac */ /* 0x000ea20008000800 */
[----:B------:R-:W-:Y:S02]  /*0d70*/  I2FP.F32.U32 R45, UR51 ;  /* 0x00000033002d7c45 */ /* 0x000fe40008201000 */
[----:B------:R-:W-:-:S05]  /*0d80*/  CS2R.32 R3, SR_CgaSize ;  /* 0x0000000000037805 */ /* 0x000fca0000008a00 */
[----:B------:R-:W-:-:S06]  /*0d90*/  IMAD R3, R3, -0xa0, RZ ;  /* 0xffffff6003037824 */ /* 0x000fcc00078e02ff */
[----:B------:R-:W4:Y:S01]  /*0da0*/  LDC R3, c[0x0][R3+0x2a0] ;  /* 0x0000a80003037b82 */ /* 0x000f220000000800 */
[----:B------:R-:W-:Y:S02]  /*0db0*/  I2FP.F32.U32 R44, UR22 ;  /* 0x00000016002c7c45 */ /* 0x000fe40008201000 */
[----:B------:R-:W-:-:S05]  /*0dc0*/  CS2R.32 R16, SR_CgaSize ;  /* 0x0000000000107805 */ /* 0x000fca0000008a00 */
[----:B------:R-:W-:-:S05]  /*0dd0*/  IMAD R16, R16, -0xa0, RZ ;  /* 0xffffff6010107824 */ /* 0x000fca00078e02ff */
[----:B-1-3--:R-:W-:-:S14]  /*0de0*/  R2UR UR4, R16 ;  /* 0x00000000100472ca */ /* 0x00afdc00000e0000 */
[----:B------:R-:W1:Y:S01]  /*0df0*/  LDCU UR4, c[0x0][UR4+0x2b4] ;  /* 0x00005680040477ac */ /* 0x000e620008000800 */
[----:B------:R-:W-:Y:S01]  /*0e00*/  NOP ;  /* 0x0000000000007918 */ /* 0x000fe20000000000 */
[----:B------:R-:W3:Y:S01]  /*0e10*/  S2R R16, SR_CTAID.Z ;  /* 0x0000000000107919 */ /* 0x000ee20000002700 */
[----:B------:R-:W4:Y:S01]  /*0e20*/  LDCU UR18, c[0x0][0xc24] ;  /* 0x00018480ff1277ac */ /* 0x000f220008000800 */
[----:B------:R-:W-:-:S05]  /*0e30*/  CS2R.32 R2, SR_CgaSize ;  /* 0x0000000000027805 */ /* 0x000fca0000008a00 */
[----:B------:R-:W-:-:S06]  /*0e40*/  IMAD R2, R2, -0xa0, RZ ;  /* 0xffffff6002027824 */ /* 0x000fcc00078e02ff */
[----:B------:R-:W3:Y:S01]  /*0e50*/  LDC R2, c[0x0][R2+0x2a4] ;  /* 0x0000a90002027b82 */ /* 0x000ee20000000800 */
[----:B--2---:R-:W-:Y:S01]  /*0e60*/  FMUL R45, R45, UR5 ;  /* 0x000000052d2d7c20 */ /* 0x004fe20008400000 */
[----:B-1----:R-:W-:-:S05]  /*0e70*/  FMUL R44, R44, UR4 ;  /* 0x000000042c2c7c20 */ /* 0x002fca0008400000 */
[----:B------:R-:W1:Y:S01]  /*0e80*/  F2I.U32.TRUNC.NTZ R45, R45 ;  /* 0x0000002d002d7305 */ /* 0x000e62000020f000 */
[----:B----4-:R-:W-:-:S07]  /*0e90*/  UISETP.GE.AND UP0, UPT, UR18, 0x1, UPT ;  /* 0x000000011200788c */ /* 0x010fce000bf06270 */
[----:B------:R-:W2:Y:S01]  /*0ea0*/  F2I.U32.TRUNC.NTZ R44, R44 ;  /* 0x0000002c002c7305 */ /* 0x000ea2000020f000 */
[----:B-1----:R-:W-:-:S05]  /*0eb0*/  IADD3 R45, PT, PT, -R45, RZ, RZ ;  /* 0x000000ff2d2d7210 */ /* 0x002fca0007ffe1ff */
[----:B------:R-:W-:Y:S01]  /*0ec0*/  IMAD R45, R3, R45, UR51 ;  /* 0x00000033032d7e24 */ /* 0x000fe2000f8e022d */
[----:B--2---:R-:W-:-:S05]  /*0ed0*/  IADD3 R44, PT, PT, -R44, RZ, RZ ;  /* 0x000000ff2c2c7210 */ /* 0x004fca0007ffe1ff */
[----:B---3--:R-:W-:Y:S01]  /*0ee0*/  IMAD R44, R2, R44, UR22 ;  /* 0x00000016022c7e24 */ /* 0x008fe2000f8e022c */
[----:B------:R-:W-:Y:S06]  /*0ef0*/  BAR.SYNC.DEFER_BLOCKING 0x0 ;  /* 0x0000000000007b1d */ /* 0x000fec0000010000 */
[----:B------:R-:W-:Y:S05]  /*0f00*/  BRA.U !UP0, `(.L_x_15) ;  /* 0x0000000108d47547 */ /* 0x000fea000b800000 */
[----:B------:R-:W1:Y:S01]  /*0f10*/  LDCU.128 UR24, c[0x0][0xc10] ;  /* 0x00018200ff1877ac */ /* 0x000e620008000c00 */
[----:B------:R-:W2:Y:S01]  /*0f20*/  LDCU UR14, c[0x0][0x370] ;  /* 0x00006e00ff0e77ac */ /* 0x000ea20008000800 */
[----:B------:R-:W3:Y:S01]  /*0f30*/  LDCU UR6, c[0x0][0x374] ;  /* 0x00006e80ff0677ac */ /* 0x000ee20008000800 */
[----:B------:R-:W4:Y:S01]  /*0f40*/  LDCU UR19, c[0x0][0xc0c] ;  /* 0x00018180ff1377ac */ /* 0x000f220008000800 */
[----:B------:R-:W4:Y:S01]  /*0f50*/  LDCU UR20, c[0x0][0xc20] ;  /* 0x00018400ff1477ac */ /* 0x000f220008000800 */
[----:B------:R-:W4:Y:S01]  /*0f60*/  LDCU.64 UR16, c[0x0][0xc28] ;  /* 0x00018500ff1077ac */ /* 0x000f220008000a00 */
[----:B-1----:R-:W-:Y:S02]  /*0f70*/  UISETP.NE.AND UP0, UPT, UR26, 0x1, UPT ;  /* 0x000000011a00788c */ /* 0x002fe4000bf05270 */
[----:B---3--:R-:W-:Y:S02]  /*0f80*/  UIMAD.WIDE.U32 UR4, UR6, UR27, URZ ;  /* 0x0000001b060472a5 */ /* 0x008fe4000f8e00ff */
[----:B--2---:R-:W-:-:S02]  /*0f90*/  UIMAD.WIDE.U32 UR8, UR14, UR24, URZ ;  /* 0x000000180e0872a5 */ /* 0x004fc4000f8e00ff */
[----:B----4-:R-:W-:Y:S02]  /*0fa0*/  UISETP.NE.AND UP1, UPT, UR19, 0x1, UPT ;  /* 0x000000011300788c */ /* 0x010fe4000bf25270 */
[----:B------:R-:W-:Y:S01]  /*0fb0*/  UISETP.NE.AND UP4, UPT, UR18, 0x1, UPT ;  /* 0x000000011200788c */ /* 0x000fe2000bf85270 */
[----:B------:R-:W-:Y:S01]  /*0fc0*/  UMOV UR4, UR5 ;  /* 0x0000000500047c82 */ /* 0x000fe20008000000 */
[----:B------:R-:W-:Y:S02]  /*0fd0*/  UIMAD.WIDE.U32 UR10, UR22, UR27, URZ ;  /* 0x0000001b160a72a5 */ /* 0x000fe4000f8e00ff */
[----:B------:R-:W-:Y:S02]  /*0fe0*/  @UP0 USHF.R.U32.HI UR6, URZ, UR20, UR4 ;  /* 0x00000014ff060299 */ /* 0x000fe40008011604 */
[----:B------:R-:W-:Y:S01]  /*0ff0*/  UIMAD.WIDE.U32 UR12, UR51, UR24, URZ ;  /* 0x00000018330c72a5 */ /* 0x000fe2000f8e00ff */
[----:B------:R-:W-:Y:S02]  /*1000*/  UMOV UR4, UR9 ;  /* 0x0000000900047c82 */ /* 0x000fe40008000000 */
[----:B------:R-:W-:Y:S01]  /*1010*/  UMOV UR7, UR11 ;  /* 0x0000000b00077c82 */ /* 0x000fe20008000000 */
[----:B------:R-:W-:-:S02]  /*1020*/  @UP1 USHF.R.U32.HI UR14, URZ, UR25, UR4 ;  /* 0x00000019ff0e1299 */ /* 0x000fc40008011604 */
[----:B------:R-:W-:Y:S02]  /*1030*/  UIMAD.WIDE.U32 UR4, UR6, UR16, URZ ;  /* 0x00000010060472a5 */ /* 0x000fe4000f8e00ff */
[----:B------:R-:W-:Y:S02]  /*1040*/  UIMAD.WIDE.U32 UR8, UR14, UR16, URZ ;  /* 0x000000100e0872a5 */ /* 0x000fe4000f8e00ff */
[----:B------:R-:W-:-:S03]  /*1050*/  USHF.R.U32.HI UR10, URZ, UR20, UR7 ;  /* 0x00000014ff0a7299 */ /* 0x000fc60008011607 */
[----:B------:R-:W-:Y:S01]  /*1060*/  UMOV UR4, UR5 ;  /* 0x0000000500047c82 */ /* 0x000fe20008000000 */
[----:B------:R-:W-:Y:S01]  /*1070*/  UMOV UR7, UR13 ;  /* 0x0000000d00077c82 */ /* 0x000fe20008000000 */
[----:B------:R-:W-:Y:S01]  /*1080*/  @UP4 USHF.R.U32.HI UR6, URZ, UR17, UR4 ;  /* 0x00000011ff064299 */ /* 0x000fe20008011604 */
[----:B------:R-:W-:Y:S01]  /*1090*/  UMOV UR5, UR9 ;  /* 0x0000000900057c82 */ /* 0x000fe20008000000 */
[----:B------:R-:W-:Y:S02]  /*10a0*/  USHF.R.U32.HI UR7, URZ, UR25, UR7 ;  /* 0x00000019ff077299 */ /* 0x000fe40008011607 */
[----:B------:R-:W-:Y:S02]  /*10b0*/  USEL UR4, UR22, UR10, !UP0 ;  /* 0x0000000a16047287 */ /* 0x000fe4000c000000 */
[----:B------:R-:W-:Y:S02]  /*10c0*/  UIMAD UR6, UR6, UR18, URZ ;  /* 0x00000012060672a4 */ /* 0x000fe4000f8e02ff */
[----:B------:R-:W-:-:S02]  /*10d0*/  @UP4 USHF.R.U32.HI UR14, URZ, UR17, UR5 ;  /* 0x00000011ff0e4299 */ /* 0x000fc40008011605 */
[----:B------:R-:W-:Y:S02]  /*10e0*/  USEL UR5, UR51, UR7, !UP1 ;  /* 0x0000000733057287 */ /* 0x000fe4000c800000 */
[----:B------:R-:W-:Y:S02]  /*10f0*/  UISETP.GE.AND UP0, UPT, UR4, UR6, UPT ;  /* 0x000000060400728c */ /* 0x000fe4000bf06270 */
[----:B------:R-:W-:Y:S02]  /*1100*/  UIMAD UR8, UR14, UR18, URZ ;  /* 0x000000120e0872a4 */ /* 0x000fe4000f8e02ff */
[----:B------:R-:W-:Y:S02]  /*1110*/  UIMAD.WIDE.U32 UR6, UR4, UR16, URZ ;  /* 0x00000010040672a5 */ /* 0x000fe4000f8e00ff */
[----:B------:R-:W-:Y:S02]  /*1120*/  UISETP.GE.OR UP0, UPT, UR5, UR8, UP0 ;  /* 0x000000080500728c */ /* 0x000fe40008706670 */
[----:B------:R-:W-:-:S02]  /*1130*/  UIMAD.WIDE.U32 UR8, UR5, UR16, URZ ;  /* 0x00000010050872a5 */ /* 0x000fc4000f8e00ff */
[----:B------:R-:W-:Y:S01]  /*1140*/  UIADD3 UR10, UPT, UPT, -UR4, URZ, URZ ;  /* 0x000000ff040a7290 */ /* 0x000fe2000fffe1ff */
[----:B------:R-:W-:Y:S02]  /*1150*/  UMOV UR6, UR7 ;  /* 0x0000000700067c82 */ /* 0x000fe40008000000 */
[----:B------:R-:W-:Y:S02]  /*1160*/  USHF.R.U32.HI UR6, URZ, UR17, UR6 ;  /* 0x00000011ff067299 */ /* 0x000fe40008011606 */
[----:B------:R-:W-:Y:S02]  /*1170*/  UIMAD UR10, UR26, UR10, UR22 ;  /* 0x0000000a1a0a72a4 */ /* 0x000fe4000f8e0216 */
[----:B------:R-:W-:Y:S01]  /*1180*/  USEL UR6, UR4, UR6, !UP4 ;  /* 0x0000000604067287 */ /* 0x000fe2000e000000 */
[----:B------:R-:W-:Y:S01]  /*1190*/  @!UP0 UMOV UR7, UR9 ;  /* 0x0000000900078c82 */ /* 0x000fe20008000000 */
[----:B------:R-:W-:Y:S02]  /*11a0*/  UIADD3 UR9, UPT, UPT, -UR5, URZ, URZ ;  /* 0x000000ff05097290 */ /* 0x000fe4000fffe1ff */
[----:B------:R-:W-:-:S02]  /*11b0*/  @!UP0 USHF.R.U32.HI UR7, URZ, UR17, UR7 ;  /* 0x00000011ff078299 */ /* 0x000fc40008011607 */
[----:B------:R-:W-:Y:S02]  /*11c0*/  UIADD3 UR8, UPT, UPT, -UR6, URZ, URZ ;  /* 0x000000ff06087290 */ /* 0x000fe4000fffe1ff */
[----:B------:R-:W-:Y:S02]  /*11d0*/  @!UP0 USEL UR7, UR5, UR7, !UP4 ;  /* 0x0000000705078287 */ /* 0x000fe4000e000000 */
[----:B------:R-:W-:Y:S02]  /*11e0*/  UIMAD UR8, UR18, UR8, UR4 ;  /* 0x00000008120872a4 */ /* 0x000fe4000f8e0204 */
[----:B------:R-:W-:Y:S02]  /*11f0*/  @!UP0 UIADD3 UR6, UPT, UPT, UR6, -UR7, URZ ;  /* 0x8000000706068290 */ /* 0x000fe4000fffe0ff */
[----:B------:R-:W-:Y:S02]  /*1200*/  @!UP0 UIMAD UR8, UR8, UR14, UR7 ;  /* 0x0000000e080882a4 */ /* 0x000fe4000f8e0207 */
[----:B------:R-:W-:-:S02]  /*1210*/  @!UP0 UIMAD UR4, UR6, UR18, UR5 ;  /* 0x00000012060482a4 */ /* 0x000fc4000f8e0205 */
[----:B------:R-:W-:Y:S02]  /*1220*/  UIMAD UR6, UR19, UR9, UR51 ;  /* 0x00000009130672a4 */ /* 0x000fe4000f8e0233 */
[----:B------:R-:W-:Y:S01]  /*1230*/  UIMAD UR22, UR4, UR26, UR10 ;  /* 0x0000001a041672a4 */ /* 0x000fe2000f8e020a */
[----:B------:R-:W-:Y:S02]  /*1240*/  @!UP0 UMOV UR5, UR8 ;  /* 0x0000000800058c82 */ /* 0x000fe40008000000 */
[----:B------:R-:W-:-:S12]  /*1250*/  UIMAD UR51, UR5, UR19, UR6 ;  /* 0x00000013053372a4 */ /* 0x000fd8000f8e0206 */
.L_x_15:
[----:B------:R-:W1:Y:S02]  /*1260*/  LDCU UR4, c[0x0][0xc30] ;  /* 0x00018600ff0477ac */ /* 0x000e640008000800 */
[----:B-1----:R-:W-:-:S09]  /*1270*/  UISETP.NE.AND UP0, UPT, UR4, 0x1, UPT ;  /* 0x000000010400788c */ /* 0x002fd2000bf05270 */
[----:B------:R-:W-:Y:S05]  /*1280*/  BRA.U UP0, `(.L_x_16) ;  /* 0x0000000100447547 */ /* 0x000fea000b800000 */
[----:B------:R-:W1:Y:S01]  /*1290*/  LDCU.128 UR8, c[0x0][0xc10] ;  /* 0x00018200ff0877ac */ /* 0x000e620008000c00 */
[----:B------:R-:W2:Y:S01]  /*12a0*/  LDCU UR12, c[0x0][0xc0c] ;  /* 0x00018180ff0c77ac */ /* 0x000ea20008000800 */
[----:B------:R-:W3:Y:S01]  /*12b0*/  LDCU UR13, c[0x0][0xc20] ;  /* 0x00018400ff0d77ac */ /* 0x000ee20008000800 */
[----:B-1----:R-:W-:Y:S02]  /*12c0*/  UIMAD.WIDE.U32 UR6, UR51, UR8, URZ ;  /* 0x00000008330672a5 */ /* 0x002fe4000f8e00ff */
[----:B------:R-:W-:Y:S02]  /*12d0*/  UIMAD.WIDE.U32 UR4, UR22, UR11, URZ ;  /* 0x0000000b160472a5 */ /* 0x000fe4000f8e00ff */
[----:B--2---:R-:W-:Y:S02]  /*12e0*/  UISETP.NE.AND UP1, UPT, UR12, 0x1, UPT ;  /* 0x000000010c00788c */ /* 0x004fe4000bf25270 */
[----:B------:R-:W-:Y:S01]  /*12f0*/  UISETP.NE.AND UP0, UPT, UR10, 0x1, UPT ;  /* 0x000000010a00788c */ /* 0x000fe2000bf05270 */
[----:B------:R-:W-:-:S02]  /*1300*/  UMOV UR6, UR7 ;  /* 0x0000000700067c82 */ /* 0x000fc40008000000 */
[----:B------:R-:W-:Y:S01]  /*1310*/  UMOV UR4, UR5 ;  /* 0x0000000500047c82 */ /* 0x000fe20008000000 */
[----:B------:R-:W-:Y:S02]  /*1320*/  USHF.R.U32.HI UR6, URZ, UR9, UR6 ;  /* 0x00000009ff067299 */ /* 0x000fe40008011606 */
[----:B---3--:R-:W-:Y:S02]  /*1330*/  USHF.R.U32.HI UR4, URZ, UR13, UR4 ;  /* 0x0000000dff047299 */ /* 0x008fe40008011604 */
[----:B------:R-:W-:Y:S02]  /*1340*/  USEL UR5, UR51, UR6, !UP1 ;  /* 0x0000000633057287 */ /* 0x000fe4000c800000 */
[----:B------:R-:W-:-:S04]  /*1350*/  USEL UR4, UR22, UR4, !UP0 ;  /* 0x0000000416047287 */ /* 0x000fc8000c000000 */
[----:B------:R-:W-:Y:S02]  /*1360*/  UIADD3 UR6, UPT, UPT, UR5, -UR4, URZ ;  /* 0x8000000405067290 */ /* 0x000fe4000fffe0ff */
[----:B------:R-:W-:Y:S02]  /*1370*/  UIADD3 UR4, UPT, UPT, -UR5, UR4, URZ ;  /* 0x0000000405047290 */ /* 0x000fe4000fffe1ff */
[----:B------:R-:W-:Y:S02]  /*1380*/  UIMAD UR22, UR6, UR10, UR22 ;  /* 0x0000000a061672a4 */ /* 0x000fe4000f8e0216 */
[----:B------:R-:W-:-:S12]  /*1390*/  UIMAD UR51, UR4, UR12, UR51 ;  /* 0x0000000c043372a4 */ /* 0x000fd8000f8e0233 */
.L_x_16:
[----:B------:R-:W-:Y:S01]  /*13a0*/  BAR.SYNC.DEFER_BLOCKING 0x0 ;  /* 0x0000000000007b1d */ /* 0x000fe20000010000 */
[----:B------:R-:W-:Y:S01]  /*13b0*/  UISETP.NE.AND UP0, UPT, UR15, 0x2, UPT ;  /* 0x000000020f00788c */ /* 0x000fe2000bf05270 */
[----:B------:R-:W-:Y:S02]  /*13c0*/  ISETP.NE.OR P2, PT, R0, 0x2, !P2 ;  /* 0x000000020000780c */ /* 0x000fe40005745670 */
[----:B------:R-:W-:Y:S02]  /*13d0*/  LOP3.LUT R0, R50, 0x1f, RZ, 0xc0, !PT ;  /* 0x0000001f32007812 */ /* 0x000fe400078ec0ff */
[----:B------:R-:W1:Y:S04]  /*13e0*/  LDCU UR39, c[0x0][0xc24] ;  /* 0x00018480ff2777ac */ /* 0x000e680008000800 */
[----:B------:R-:W-:Y:S05]  /*13f0*/  BRA.U UP0, `(.L_x_17) ;  /* 0x0000001d00987547 */ /* 0x000fea000b800000 */
[----:B------:R-:W2:Y:S01]  /*1400*/  LDCU UR5, c[0x0][0x388] ;  /* 0x00007100ff0577ac */ /* 0x000ea20008000800 */
[----:B------:R-:W-:Y:S01]  /*1410*/  PLOP3.LUT P1, PT, PT, PT, UP2, 0x80, 0x8 ;  /* 0x000000000008781c */ /* 0x000fe20003f2f028 */
[----:B------:R-:W-:Y:S01]  /*1420*/  IMAD.MOV.U32 R2, RZ, RZ, RZ ;  /* 0x000000ffff027224 */ /* 0x000fe200078e00ff */
[----:B------:R-:W-:Y:S01]  /*1430*/  ISETP.EQ.OR P3, PT, R0, RZ, P2 ;  /* 0x000000ff0000720c */ /* 0x000fe20001762670 */
[----:B------:R-:W3:Y:S01]  /*1440*/  LDCU UR8, c[0x0][0x38c] ;  /* 0x00007180ff0877ac */ /* 0x000ee20008000800 */
[----:B------:R-:W-:Y:S01]  /*1450*/  PLOP3.LUT P1, PT, P1, PT, PT, 0x8, 0x80 ;  /* 0x000000000080781c */ /* 0x000fe20000f2e170 */
[----:B------:R-:W4:Y:S01]  /*1460*/  LDCU.64 UR6, c[0x0][0x390] ;  /* 0x00007200ff0677ac */ /* 0x000f220008000a00 */
[----:B------:R-:W1:Y:S01]  /*1470*/  LDCU UR53, c[0x0][0x370] ;  /* 0x00006e00ff3577ac */ /* 0x000e620008000800 */
[----:B------:R-:W1:Y:S01]  /*1480*/  LDCU.64 UR42, c[0x0][0x348] ;  /* 0x00006900ff2a77ac */ /* 0x000e620008000a00 */
[----:B--2---:R-:W-:Y:S01]  /*1490*/  UIADD3 UR5, UPT, UPT, UR5, 0x3f, URZ ;  /* 0x0000003f05057890 */ /* 0x004fe2000fffe0ff */
[----:B------:R-:W2:Y:S03]  /*14a0*/  LDCU UR52, c[0x0][0x374] ;  /* 0x00006e80ff3477ac */ /* 0x000ea60008000800 */
[----:B------:R-:W-:Y:S01]  /*14b0*/  USHF.R.S32.HI UR4, URZ, 0x1f, UR5 ;  /* 0x0000001fff047899 */ /* 0x000fe20008011405 */
[----:B------:R-:W-:Y:S01]  /*14c0*/  UMOV UR26, 0x1 ;  /* 0x00000001001a7882 */ /* 0x000fe20000000000 */
[----:B------:R-:W-:-:S02]  /*14d0*/  UMOV UR30, URZ ;  /* 0x000000ff001e7c82 */ /* 0x000fc40008000000 */
[----:B------:R-:W-:Y:S01]  /*14e0*/  ULEA.HI UR4, UR4, UR5, URZ, 0x6 ;  /* 0x0000000504047291 */ /* 0x000fe2000f8f30ff */
[----:B------:R-:W-:Y:S01]  /*14f0*/  UMOV UR31, URZ ;  /* 0x000000ff001f7c82 */ /* 0x000fe20008000000 */
[----:B------:R-:W-:Y:S02]  /*1500*/  UMOV UR38, URZ ;  /* 0x000000ff00267c82 */ /* 0x000fe40008000000 */
[----:B------:R-:W-:-:S04]  /*1510*/  USHF.R.S32.HI UR4, URZ, 0x6, UR4 ;  /* 0x00000006ff047899 */ /* 0x000fc80008011404 */
[----:B---3--:R-:W-:-:S04]  /*1520*/  UIMAD UR4, UR4, UR8, URZ ;  /* 0x00000008040472a4 */ /* 0x008fc8000f8e02ff */
[----:B----4-:R-:W-:-:S04]  /*1530*/  UIMAD UR4, UR4, UR6, URZ ;  /* 0x00000006040472a4 */ /* 0x010fc8000f8e02ff */
[----:B------:R-:W-:-:S04]  /*1540*/  UIMAD UR54, UR4, UR7, URZ ;  /* 0x00000007043672a4 */ /* 0x000fc8000f8e02ff */
[----:B------:R-:W-:Y:S02]  /*1550*/  UISETP.NE.AND UP1, UPT, UR54, URZ, UPT ;  /* 0x000000ff3600728c */ /* 0x000fe4000bf25270 */
[----:B------:R-:W-:-:S04]  /*1560*/  UISETP.LT.U32.AND UP0, UPT, UR54, 0xd, UPT ;  /* 0x0000000d3600788c */ /* 0x000fc8000bf01070 */
[----:B------:R-:W-:-:S04]  /*1570*/  USEL UR4, UR54, 0xd, UP0 ;  /* 0x0000000d36047887 */ /* 0x000fc80008000000 */
[----:B------:R-:W-:Y:S02]  /*1580*/  UIADD3 UR5, UPT, UPT, UR4, -0x1, URZ ;  /* 0xffffffff04057890 */ /* 0x000fe4000fffe0ff */
[----:B------:R-:W-:Y:S02]  /*1590*/  @!UP1 UIADD3 UR5, UPT, UPT, UR4, URZ, URZ ;  /* 0x000000ff04059290 */ /* 0x000fe4000fffe0ff */
[----:B------:R-:W-:Y:S02]  /*15a0*/  UIADD3 UR50, UPT, UPT, UR54, -UR4, URZ ;  /* 0x8000000436327290 */ /* 0x000fe4000fffe0ff */
[----:B-12---:R-:W-:-:S12]  /*15b0*/  UIADD3 UR55, UPT, UPT, UR5, 0x1, URZ ;  /* 0x0000000105377890 */ /* 0x006fd8000fffe0ff */
.L_x_33:
[----:B------:R-:W1:Y:S01]  /*15c0*/  S2UR UR36, SR_CgaCtaId ;  /* 0x00000000002479c3 */ /* 0x000e620000008800 */
[----:B------:R-:W-:Y:S01]  /*15d0*/  UMOV UR4, 0x400 ;  /* 0x0000040000047882 */ /* 0x000fe20000000000 */
[----:B------:R-:W-:Y:S01]  /*15e0*/  MOV R0, UR26 ;  /* 0x0000001a00007c02 */ /* 0x000fe20008000f00 */
[----:B------:R-:W-:Y:S02]  /*15f0*/  UISETP.NE.AND UP0, UPT, UR54, URZ, UPT ;  /* 0x000000ff3600728c */ /* 0x000fe4000bf05270 */
[----:B------:R-:W-:Y:S01]  /*1600*/  USHF.L.U32 UR18, UR22, 0x6, URZ ;  /* 0x0000000616127899 */ /* 0x000fe200080006ff */
[----:B------:R-:W-:Y:S01]  /*1610*/  SHF.L.U32 R0, R0, 0x1f, RZ ;  /* 0x0000001f00007819 */ /* 0x000fe200000006ff */
[----:B------:R-:W-:Y:S01]  /*1620*/  USHF.L.U32 UR44, UR51, 0x6, URZ ;  /* 0x00000006332c7899 */ /* 0x000fe200080006ff */
[----:B------:R-:W-:Y:S01]  /*1630*/  UMOV UR27, URZ ;  /* 0x000000ff001b7c82 */ /* 0x000fe20008000000 */
[----:B------:R-:W-:Y:S01]  /*1640*/  UMOV UR22, URZ ;  /* 0x000000ff00167c82 */ /* 0x000fe20008000000 */
[----:B------:R-:W-:Y:S01]  /*1650*/  UMOV UR21, URZ ;  /* 0x000000ff00157c82 */ /* 0x000fe20008000000 */
[----:B------:R-:W-:Y:S01]  /*1660*/  UMOV UR20, URZ ;  /* 0x000000ff00147c82 */ /* 0x000fe20008000000 */
[----:B-1----:R-:W-:-:S04]  /*1670*/  ULEA UR36, UR36, UR4, 0x18 ;  /* 0x0000000424247291 */ /* 0x002fc8000f8ec0ff */
[----:B------:R-:W-:-:S09]  /*1680*/  ULEA UR4, UR30, UR36, 0x3 ;  /* 0x000000241e047291 */ /* 0x000fd2000f8e18ff */
[----:B------:R1:W2:Y:S01]  /*1690*/  SYNCS.PHASECHK.TRANS64.TRYWAIT P0, [UR4+0x68], R0 ;  /* 0x00006800ff0075a7 */ /* 0x0002a20008001104 */
[----:B------:R-:W-:Y:S05]  /*16a0*/  BRA.U !UP0, `(.L_x_18) ;  /* 0x0000000508947547 */ /* 0x000fea000b800000 */
[----:B------:R-:W3:Y:S01]  /*16b0*/  LDCU.128 UR12, c[0x0][0x480] ;  /* 0x00009000ff0c77ac */ /* 0x000ee20008000c00 */
[----:B------:R-:W4:Y:S01]  /*16c0*/  LDCU.128 UR8, c[0x0][0x490] ;  /* 0x00009200ff0877ac */ /* 0x000f220008000c00 */
[----:B------:R-:W1:Y:S01]  /*16d0*/  LDCU.64 UR20, c[0x0][0x4c0] ;  /* 0x00009800ff1477ac */ /* 0x000e620008000a00 */
[----:B------:R-:W1:Y:S01]  /*16e0*/  LDCU.64 UR16, c[0x0][0x4f0] ;  /* 0x00009e00ff1077ac */ /* 0x000e620008000a00 */
[----:B------:R-:W1:Y:S01]  /*16f0*/  LDCU UR19, c[0x0][0x4c8] ;  /* 0x00009900ff1377ac */ /* 0x000e620008000800 */
[----:B---3--:R-:W-:Y:S02]  /*1700*/  UIMAD.WIDE.U32 UR4, UR44, UR13, URZ ;  /* 0x0000000d2c0472a5 */ /* 0x008fe4000f8e00ff */
[----:B------:R-:W-:Y:S02]  /*1710*/  UISETP.NE.AND UP0, UPT, UR12, 0x1, UPT ;  /* 0x000000010c00788c */ /* 0x000fe4000bf05270 */
[----:B------:R-:W-:Y:S01]  /*1720*/  USHF.R.U32.HI UR5, URZ, UR14, UR5 ;  /* 0x0000000eff057299 */ /* 0x000fe20008011605 */
[----:B------:R-:W3:Y:S03]  /*1730*/  LDCU UR45, c[0x0][0x38c] ;  /* 0x00007180ff2d77ac */ /* 0x000ee60008000800 */
[----:B------:R-:W-:-:S02]  /*1740*/  USEL UR5, UR44, UR5, !UP0 ;  /* 0x000000052c057287 */ /* 0x000fc4000c000000 */
[----:B------:R-:W-:Y:S02]  /*1750*/  UISETP.NE.AND UP0, UPT, UR15, 0x1, UPT ;  /* 0x000000010f00788c */ /* 0x000fe4000bf05270 */
[----:B----4-:R-:W-:Y:S01]  /*1760*/  UIMAD.WIDE.U32 UR6, UR5, UR8, URZ ;  /* 0x00000008050672a5 */ /* 0x010fe2000f8e00ff */
[----:B------:R-:W4:Y:S01]  /*1770*/  LDCU UR8, c[0x0][0x4a0] ;  /* 0x00009400ff0877ac */ /* 0x000f220008000800 */
[----:B------:R-:W1:Y:S05]  /*1780*/  LDCU UR23, c[0x0][0x4cc] ;  /* 0x00009980ff1777ac */ /* 0x000e6a0008000800 */
[----:B------:R-:W-:Y:S01]  /*1790*/  UMOV UR4, UR7 ;  /* 0x0000000700047c82 */ /* 0x000fe20008000000 */
[----:B------:R-:W1:Y:S01]  /*17a0*/  LDCU.64 UR40, c[0x0][0x390] ;  /* 0x00007200ff2877ac */ /* 0x000e620008000a00 */
[----:B------:R-:W-:Y:S01]  /*17b0*/  USHF.R.U32.HI UR4, URZ, UR9, UR4 ;  /* 0x00000009ff047299 */ /* 0x000fe20008011604 */
[----:B------:R-:W1:Y:S03]  /*17c0*/  LDCU UR9, c[0x0][0x4ec] ;  /* 0x00009d80ff0977ac */ /* 0x000e660008000800 */
[----:B------:R-:W-:-:S02]  /*17d0*/  USEL UR4, UR5, UR4, !UP0 ;  /* 0x0000000405047287 */ /* 0x000fc4000c000000 */
[----:B------:R-:W-:Y:S02]  /*17e0*/  UISETP.NE.AND UP0, UPT, UR10, 0x1, UPT ;  /* 0x000000010a00788c */ /* 0x000fe4000bf05270 */
[----:B------:R-:W-:Y:S01]  /*17f0*/  UIMAD.WIDE.U32 UR6, UR4, UR11, URZ ;  /* 0x0000000b040672a5 */ /* 0x000fe2000f8e00ff */
[----:B------:R-:W1:Y:S01]  /*1800*/  LDCU.64 UR24, c[0x0][0x4d0] ;  /* 0x00009a00ff1877ac */ /* 0x000e620008000a00 */
[----:B------:R-:W-:-:S05]  /*1810*/  UIADD3 UR38, UPT, UPT, UR55, UR31, URZ ;  /* 0x0000001f37267290 */ /* 0x000fca000fffe0ff */
[----:B------:R-:W-:Y:S01]  /*1820*/  UMOV UR6, UR7 ;  /* 0x0000000700067c82 */ /* 0x000fe20008000000 */
[----:B------:R-:W-:Y:S02]  /*1830*/  UIADD3 UR7, UPT, UPT, -UR4, URZ, URZ ;  /* 0x000000ff04077290 */ /* 0x000fe4000fffe1ff */
[----:B----4-:R-:W-:Y:S02]  /*1840*/  USHF.R.U32.HI UR6, URZ, UR8, UR6 ;  /* 0x00000008ff067299 */ /* 0x010fe40008011606 */
[----:B------:R-:W-:Y:S02]  /*1850*/  UIADD3 UR8, UPT, UPT, -UR5, URZ, URZ ;  /* 0x000000ff05087290 */ /* 0x000fe4000fffe1ff */
[----:B------:R-:W-:Y:S02]  /*1860*/  USEL UR14, UR4, UR6, !UP0 ;  /* 0x00000006040e7287 */ /* 0x000fe4000c000000 */
[----:B------:R-:W-:Y:S02]  /*1870*/  UIMAD UR7, UR15, UR7, UR5 ;  /* 0x000000070f0772a4 */ /* 0x000fe4000f8e0205 */
[----:B------:R-:W-:-:S02]  /*1880*/  UIADD3 UR6, UPT, UPT, -UR14, URZ, URZ ;  /* 0x000000ff0e067290 */ /* 0x000fc4000fffe1ff */
[----:B------:R-:W-:Y:S02]  /*1890*/  UIMAD UR8, UR12, UR8, UR44 ;  /* 0x000000080c0872a4 */ /* 0x000fe4000f8e022c */
[----:B------:R-:W-:Y:S02]  /*18a0*/  UIMAD UR13, UR10, UR6, UR4 ;  /* 0x000000060a0d72a4 */ /* 0x000fe4000f8e0204 */
[----:B-1----:R-:W-:Y:S02]  /*18b0*/  UIMAD UR11, UR8, UR20, UR9 ;  /* 0x00000014080b72a4 */ /* 0x002fe4000f8e0209 */
[----:B------:R-:W-:Y:S01]  /*18c0*/  UIMAD UR12, UR7, UR21, UR16 ;  /* 0x00000015070c72a4 */ /* 0x000fe2000f8e0210 */
[----:B------:R-:W1:Y:S02]  /*18d0*/  LDCU.64 UR4, c[0x0][0x4f8] ;  /* 0x00009f00ff0477ac */ /* 0x000e640008000a00 */
[----:B------:R-:W4:Y:S01]  /*18e0*/  LDCU UR6, c[0x0][0x500] ;  /* 0x0000a000ff0677ac */ /* 0x000f220008000800 */
[----:B------:R-:W-:Y:S01]  /*18f0*/  UIMAD UR13, UR13, UR19, UR17 ;  /* 0x000000130d0d72a4 */ /* 0x000fe2000f8e0211 */
[----:B------:R-:W-:Y:S01]  /*1900*/  UMOV UR27, URZ ;  /* 0x000000ff001b7c82 */ /* 0x000fe20008000000 */
[----:B------:R-:W-:Y:S01]  /*1910*/  UMOV UR7, UR30 ;  /* 0x0000001e00077c82 */ /* 0x000fe20008000000 */
[----:B------:R-:W-:Y:S01]  /*1920*/  UMOV UR20, URZ ;  /* 0x000000ff00147c82 */ /* 0x000fe20008000000 */
[----:B------:R-:W-:Y:S01]  /*1930*/  UMOV UR21, URZ ;  /* 0x000000ff00157c82 */ /* 0x000fe20008000000 */
[----:B---3--:R-:W-:-:S07]  /*1940*/  UMOV UR22, URZ ;  /* 0x000000ff00167c82 */ /* 0x008fce0008000000 */
.L_x_23:
[----:B------:R-:W-:Y:S01]  /*1950*/  @!P2 MOV R3, 0x4000 ;  /* 0x000040000003a802 */ /* 0x000fe20000000f00 */
[----:B------:R-:W-:Y:S01]  /*1960*/  ULEA UR9, UR7, UR36, 0x3 ;  /* 0x0000002407097291 */ /* 0x000fe2000f8e18ff */
[----:B--2---:R-:W-:Y:S11]  /*1970*/  @P0 BRA `(.L_x_19) ;  /* 0x0000000000100947 */ /* 0x004ff60003800000 */
[----:B------:R-:W-:Y:S04]  /*1980*/  MOV R4, UR26 ;  /* 0x0000001a00047c02 */ /* 0x000fe80008000f00 */
[----:B------:R-:W-:Y:S04]  /*1990*/  SHF.L.U32 R4, R4, 0x1f, RZ ;  /* 0x0000001f04047819 */ /* 0x000fe800000006ff */
[----:B------:R-:W2:Y:S02]  /*19a0*/  SYNCS.PHASECHK.TRANS64.TRYWAIT P0, [UR9+0x68], R4 ;  /* 0x00006804ff0075a7 */ /* 0x000ea40008001109 */
[----:B--2---:R-:W-:Y:S05]  /*19b0*/  @!P0 BRA `(.L_x_20) ;  /* 0x0000006400308947 */ /* 0x004fea0003800000 */
.L_x_19:
[----:B------:R3:W-:Y:S01]  /*19c0*/  @!P2 SYNCS.ARRIVE.TRANS64 RZ, [UR9], R3 ;  /* 0x00000003ffffa9a7 */ /* 0x0007e20008000009 */
[----:B------:R-:W-:Y:S04]  /*19d0*/  BSSY.RECONVERGENT B0, `(.L_x_21) ;  /* 0x0000003000007945 */ /* 0x000fe80003800200 */
[----:B------:R-:W-:Y:S05]  /*19e0*/  @P3 BRA `(.L_x_22) ;  /* 0x0000000000043947 */ /* 0x000fea0003800000 */
[----:B-1--4-:R-:W-:Y:S05]  /*19f0*/  BPT.TRAP 0x1 ;  /* 0x000000040000795c */ /* 0x012fea0000300000 */
.L_x_22:
[----:B-1--4-:R-:W-:Y:S05]  /*1a00*/  BSYNC.RECONVERGENT B0 ;  /* 0x0000000000007941 */ /* 0x012fea0003800200 */
.L_x_21:
[----:B------:R-:W-:Y:S02]  /*1a10*/  UIADD3 UR8, UPT, UPT, UR7, 0x1, URZ ;  /* 0x0000000107087890 */ /* 0x000fe4000fffe0ff */
[----:B------:R-:W-:Y:S02]  /*1a20*/  UIMAD UR15, UR20, UR23, UR4 ;  /* 0x00000017140f72a4 */ /* 0x000fe4000f8e0204 */
[----:B------:R-:W-:Y:S02]  /*1a30*/  UISETP.NE.AND UP0, UPT, UR8, 0xd, UPT ;  /* 0x0000000d0800788c */ /* 0x000fe4000bf05270 */
[----:B------:R-:W-:Y:S02]  /*1a40*/  ULEA UR16, UR7, UR36, 0xd ;  /* 0x0000002407107291 */ /* 0x000fe4000f8e68ff */
[----:B------:R-:W-:Y:S02]  /*1a50*/  USEL UR10, URZ, 0x1, UP0 ;  /* 0x00000001ff0a7887 */ /* 0x000fe40008000000 */
[----:B------:R-:W-:Y:S02]  /*1a60*/  USEL UR30, UR8, URZ, UP0 ;  /* 0x000000ff081e7287 */ /* 0x000fe40008000000 */
[----:B------:R-:W-:Y:S02]  /*1a70*/  ULOP3.LUT UR26, UR26, UR10, URZ, 0x3c, !UPT ;  /* 0x0000000a1a1a7292 */ /* 0x000fe4000f8e3cff */
[----:B------:R-:W-:Y:S02]  /*1a80*/  ULEA UR8, UR30, UR36, 0x3 ;  /* 0x000000241e087291 */ /* 0x000fe4000f8e18ff */
[----:B------:R-:W-:Y:S02]  /*1a90*/  UIADD3 UR34, UP0, UPT, UR42, 0x80, URZ ;  /* 0x000000802a227890 */ /* 0x000fe4000ff1e0ff */
[----:B------:R-:W-:Y:S01]  /*1aa0*/  USHF.L.U32 UR10, UR27, 0x6, URZ ;  /* 0x000000061b0a7899 */ /* 0x000fe200080006ff */
[----:B--2---:R-:W-:Y:S01]  /*1ab0*/  MOV R0, UR26 ;  /* 0x0000001a00007c02 */ /* 0x004fe20008000f00 */
[----:B------:R-:W-:Y:S02]  /*1ac0*/  UIADD3.X UR35, UPT, UPT, URZ, UR43, URZ, UP0, !UPT ;  /* 0x0000002bff237290 */ /* 0x000fe400087fe4ff */
[----:B------:R-:W-:Y:S01]  /*1ad0*/  UIADD3 UR32, UP3, UPT, UR42, 0x200, URZ ;  /* 0x000002002a207890 */ /* 0x000fe2000ff7e0ff */
[----:B------:R-:W-:Y:S01]  /*1ae0*/  SHF.L.U32 R0, R0, 0x1f, RZ ;  /* 0x0000001f00007819 */ /* 0x000fe200000006ff */
[----:B------:R-:W-:Y:S02]  /*1af0*/  UIADD3 UR37, UPT, UPT, UR20, 0x1, URZ ;  /* 0x0000000114257890 */ /* 0x000fe4000fffe0ff */
[----:B------:R-:W-:Y:S01]  /*1b00*/  UIADD3.X UR33, UPT, UPT, URZ, UR43, URZ, UP3, !UPT ;  /* 0x0000002bff217290 */ /* 0x000fe20009ffe4ff */
[----:B------:R1:W2:Y:S01]  /*1b10*/  SYNCS.PHASECHK.TRANS64.TRYWAIT P0, [UR8+0x68], R0 ;  /* 0x00006800ff0075a7 */ /* 0x0002a20008001108 */
[----:B------:R-:W-:Y:S02]  /*1b20*/  UIMAD UR8, UR21, UR24, UR5 ;  /* 0x00000018150872a4 */ /* 0x000fe4000f8e0205 */
[----:B------:R-:W-:Y:S02]  /*1b30*/  UIMAD UR7, UR22, UR25, UR6 ;  /* 0x00000019160772a4 */ /* 0x000fe4000f8e0206 */
[----:B------:R-:W-:Y:S02]  /*1b40*/  ULEA UR15, UR8, UR15, 0x5 ;  /* 0x0000000f080f7291 */ /* 0x000fe4000f8e28ff */
[----:B------:R-:W-:Y:S02]  /*1b50*/  UIADD3 UR8, UPT, UPT, UR16, 0x3400, URZ ;  /* 0x0000340010087890 */ /* 0x000fe4000fffe0ff */
[----:B------:R-:W-:Y:S02]  /*1b60*/  ULEA UR7, UR7, UR15, 0xa ;  /* 0x0000000f07077291 */ /* 0x000fe4000f8e50ff */
[----:B------:R-:W-:Y:S02]  /*1b70*/  UIADD3 UR16, UPT, UPT, UR16, 0x1d400, URZ ;  /* 0x0001d40010107890 */ /* 0x000fe4000fffe0ff */
[----:B------:R-:W-:Y:S02]  /*1b80*/  UPRMT UR7, UR7, 0x5410, URZ ;  /* 0x0000541007077896 */ /* 0x000fe400080000ff */
[----:B------:R-:W-:Y:S02]  /*1b90*/  UISETP.NE.AND UP2, UPT, UR37, UR45, UPT ;  /* 0x0000002d2500728c */ /* 0x000fe4000bf45270 */
[----:B------:R-:W-:Y:S02]  /*1ba0*/  UIADD3 UR29, UPT, UPT, UR21, 0x1, URZ ;  /* 0x00000001151d7890 */ /* 0x000fe4000fffe0ff */
[----:B------:R-:W-:Y:S02]  /*1bb0*/  UIADD3 UR28, UPT, UPT, UR22, 0x1, URZ ;  /* 0x00000001161c7890 */ /* 0x000fe4000fffe0ff */
[----:B------:R-:W-:Y:S01]  /*1bc0*/  UIADD3 UR31, UPT, UPT, UR31, 0x1, URZ ;  /* 0x000000011f1f7890 */ /* 0x000fe2000fffe0ff */
[----:B------:R4:W-:Y:S01]  /*1bd0*/  UTMALDG.5D.IM2COL [UR8], [UR34], UR7 ;  /* 0x00000008220073b4 */ /* 0x0009e20008060007 */
[----:B------:R-:W-:Y:S01]  /*1be0*/  UMOV UR46, 0x0 ;  /* 0x00000000002e7882 */ /* 0x000fe20000000000 */
[----:B------:R-:W-:Y:S01]  /*1bf0*/  UMOV UR47, 0x10000000 ;  /* 0x10000000002f7882 */ /* 0x000fe20000000000 */
[----:B------:R-:W-:Y:S01]  /*1c00*/  UMOV UR17, UR9 ;  /* 0x0000000900117c82 */ /* 0x000fe20008000000 */
[----:B------:R-:W-:Y:S01]  /*1c10*/  @UP2 UIADD3 UR29, UPT, UPT, UR21, URZ, URZ ;  /* 0x000000ff151d2290 */ /* 0x000fe2000fffe0ff */
[----:B------:R-:W-:Y:S03]  /*1c20*/  UMOV UR19, UR10 ;  /* 0x0000000a00137c82 */ /* 0x000fe60008000000 */
[----:B------:R-:W-:Y:S01]  /*1c30*/  UISETP.NE.AND UP1, UPT, UR29, UR40, UPT ;  /* 0x000000281d00728c */ /* 0x000fe2000bf25270 */
[----:B------:R3:W-:Y:S10]  /*1c40*/  UTMALDG.5D [UR16], [UR32], desc[UR46] ;  /* 0x00002e10200075b4 */ /* 0x0007f40008021000 */
[----:B------:R-:W-:Y:S04]  /*1c50*/  @UP1 UIADD3 UR28, UPT, UPT, UR22, URZ, URZ ;  /* 0x000000ff161c1290 */ /* 0x000fe8000fffe0ff */
[----:B------:R-:W-:Y:S02]  /*1c60*/  UISETP.NE.AND UP0, UPT, UR28, UR41, UPT ;  /* 0x000000291c00728c */ /* 0x000fe4000bf05270 */
[----:B----4-:R-:W-:Y:S09]  /*1c70*/  UIADD3 UR8, UPT, UPT, UR27, 0x1, URZ ;  /* 0x000000011b087890 */ /* 0x010ff2000fffe0ff */
[----:B------:R-:W-:Y:S01]  /*1c80*/  @UP0 UIADD3 UR8, UPT, UPT, UR27, URZ, URZ ;  /* 0x000000ff1b080290 */ /* 0x000fe2000fffe0ff */
[----:B------:R-:W-:Y:S06]  /*1c90*/  UMOV UR7, UR30 ;  /* 0x0000001e00077c82 */ /* 0x000fec0008000000 */
[----:B------:R-:W-:Y:S01]  /*1ca0*/  UMOV UR27, UR8 ;  /* 0x00000008001b7c82 */ /* 0x000fe20008000000 */
[----:B---3--:R-:W-:Y:S02]  /*1cb0*/  USEL UR22, UR28, URZ, UP0 ;  /* 0x000000ff1c167287 */ /* 0x008fe40008000000 */
[----:B------:R-:W-:Y:S02]  /*1cc0*/  UISETP.NE.AND UP0, UPT, UR31, UR38, UPT ;  /* 0x000000261f00728c */ /* 0x000fe4000bf05270 */
[----:B------:R-:W-:Y:S02]  /*1cd0*/  USEL UR20, UR37, URZ, UP2 ;  /* 0x000000ff25147287 */ /* 0x000fe40009000000 */
[----:B------:R-:W-:Y:S05]  /*1ce0*/  USEL UR21, UR29, URZ, UP1 ;  /* 0x000000ff1d157287 */ /* 0x000fea0008800000 */
[----:B-1----:R-:W-:Y:S07]  /*1cf0*/  BRA.U UP0, `(.L_x_23) ;  /* 0xfffffffd00147547 */ /* 0x002fee000b83ffff */
.L_x_18:
[----:B------:R-:W-:Y:S01]  /*1d00*/  ULEA UR4, UR30, UR36, 0x3 ;  /* 0x000000241e047291 */ /* 0x000fe2000f8e18ff */
[----:B-1----:R-:W-:Y:S01]  /*1d10*/  MOV R0, UR26 ;  /* 0x0000001a00007c02 */ /* 0x002fe20008000f00 */
[----:B------:R-:W-:Y:S01]  /*1d20*/  @!P1 SYNCS.ARRIVE.TRANS64.A1T0 RZ, [UR36+0x108], RZ ;  /* 0x000108ffffff99a7 */ /* 0x000fe20008100024 */
[----:B------:R-:W-:Y:S02]  /*1d30*/  UISETP.GE.AND UP0, UPT, UR50, 0x1, UPT ;  /* 0x000000013200788c */ /* 0x000fe4000bf06270 */
[----:B------:R-:W-:-:S04]  /*1d40*/  SHF.L.U32 R0, R0, 0x1f, RZ ;  /* 0x0000001f00007819 */ /* 0x000fc800000006ff */
[----:B--2---:R1:W2:Y:S03]  /*1d50*/  SYNCS.PHASECHK.TRANS64.TRYWAIT P0, [UR4+0x68], R0 ;  /* 0x00006800ff0075a7 */ /* 0x0042a60008001104 */
[----:B------:R-:W-:Y:S05]  /*1d60*/  BRA.U !UP0, `(.L_x_24) ;  /* 0x00000005088c7547 */ /* 0x000fea000b800000 */
[----:B------:R-:W3:Y:S01]  /*1d70*/  LDCU.128 UR8, c[0x0][0x480] ;  /* 0x00009000ff0877ac */ /* 0x000ee20008000c00 */
[----:B------:R-:W4:Y:S01]  /*1d80*/  LDCU.128 UR32, c[0x0][0x490] ;  /* 0x00009200ff2077ac */ /* 0x000f220008000c00 */
[----:B------:R-:W1:Y:S01]  /*1d90*/  LDCU.64 UR28, c[0x0][0x4c0] ;  /* 0x00009800ff1c77ac */ /* 0x000e620008000a00 */
[----:B------:R-:W1:Y:S01]  /*1da0*/  LDCU UR13, c[0x0][0x4c8] ;  /* 0x00009900ff0d77ac */ /* 0x000e620008000800 */
[----:B------:R-:W1:Y:S01]  /*1db0*/  LDCU.64 UR16, c[0x0][0x4f0] ;  /* 0x00009e00ff1077ac */ /* 0x000e620008000a00 */
[----:B---3--:R-:W-:Y:S02]  /*1dc0*/  UIMAD.WIDE.U32 UR4, UR44, UR9, URZ ;  /* 0x000000092c0472a5 */ /* 0x008fe4000f8e00ff */
[----:B------:R-:W-:Y:S02]  /*1dd0*/  UISETP.NE.AND UP0, UPT, UR8, 0x1, UPT ;  /* 0x000000010800788c */ /* 0x000fe4000bf05270 */
[----:B------:R-:W-:Y:S01]  /*1de0*/  USHF.R.U32.HI UR5, URZ, UR10, UR5 ;  /* 0x0000000aff057299 */ /* 0x000fe20008011605 */
[----:B------:R-:W3:Y:S03]  /*1df0*/  LDCU UR9, c[0x0][0x4a0] ;  /* 0x00009400ff0977ac */ /* 0x000ee60008000800 */
[----:B------:R-:W-:-:S02]  /*1e00*/  USEL UR5, UR44, UR5, !UP0 ;  /* 0x000000052c057287 */ /* 0x000fc4000c000000 */
[----:B------:R-:W-:Y:S02]  /*1e10*/  UISETP.NE.AND UP0, UPT, UR11, 0x1, UPT ;  /* 0x000000010b00788c */ /* 0x000fe4000bf05270 */
[----:B----4-:R-:W-:Y:S01]  /*1e20*/  UIMAD.WIDE.U32 UR6, UR5, UR32, URZ ;  /* 0x00000020050672a5 */ /* 0x010fe2000f8e00ff */
[----:B------:R-:W1:Y:S01]  /*1e30*/  LDCU UR10, c[0x0][0x4ec] ;  /* 0x00009d80ff0a77ac */ /* 0x000e620008000800 */
[----:B------:R-:W4:Y:S05]  /*1e40*/  LDCU UR46, c[0x0][0x38c] ;  /* 0x00007180ff2e77ac */ /* 0x000f2a0008000800 */
[----:B------:R-:W-:Y:S01]  /*1e50*/  UMOV UR4, UR7 ;  /* 0x0000000700047c82 */ /* 0x000fe20008000000 */
[----:B------:R-:W1:Y:S01]  /*1e60*/  LDCU UR23, c[0x0][0x4cc] ;  /* 0x00009980ff1777ac */ /* 0x000e620008000800 */
[----:B------:R-:W-:Y:S01]  /*1e70*/  USHF.R.U32.HI UR4, URZ, UR33, UR4 ;  /* 0x00000021ff047299 */ /* 0x000fe20008011604 */
[----:B------:R-:W1:Y:S03]  /*1e80*/  LDCU.64 UR40, c[0x0][0x390] ;  /* 0x00007200ff2877ac */ /* 0x000e660008000a00 */
[----:B------:R-:W-:-:S02]  /*1e90*/  USEL UR4, UR5, UR4, !UP0 ;  /* 0x0000000405047287 */ /* 0x000fc4000c000000 */
[----:B------:R-:W-:Y:S02]  /*1ea0*/  UISETP.NE.AND UP0, UPT, UR34, 0x1, UPT ;  /* 0x000000012200788c */ /* 0x000fe4000bf05270 */
[----:B------:R-:W-:Y:S01]  /*1eb0*/  UIMAD.WIDE.U32 UR6, UR4, UR35, URZ ;  /* 0x00000023040672a5 */ /* 0x000fe2000f8e00ff */
[----:B------:R-:W1:Y:S01]  /*1ec0*/  LDCU.64 UR24, c[0x0][0x4d0] ;  /* 0x00009a00ff1877ac */ /* 0x000e620008000a00 */
[----:B------:R-:W-:-:S05]  /*1ed0*/  UIADD3 UR38, UPT, UPT, UR50, UR38, URZ ;  /* 0x0000002632267290 */ /* 0x000fca000fffe0ff */
[----:B------:R-:W-:Y:S01]  /*1ee0*/  UMOV UR6, UR7 ;  /* 0x0000000700067c82 */ /* 0x000fe20008000000 */
[----:B------:R-:W-:Y:S02]  /*1ef0*/  UIADD3 UR7, UPT, UPT, -UR5, URZ, URZ ;  /* 0x000000ff05077290 */ /* 0x000fe4000fffe1ff */
[----:B---3--:R-:W-:Y:S02]  /*1f00*/  USHF.R.U32.HI UR6, URZ, UR9, UR6 ;  /* 0x00000009ff067299 */ /* 0x008fe40008011606 */
[----:B------:R-:W-:Y:S02]  /*1f10*/  UIMAD UR7, UR8, UR7, UR44 ;  /* 0x00000007080772a4 */ /* 0x000fe4000f8e022c */
[----:B------:R-:W-:Y:S02]  /*1f20*/  USEL UR14, UR4, UR6, !UP0 ;  /* 0x00000006040e7287 */ /* 0x000fe4000c000000 */
[----:B------:R-:W-:Y:S02]  /*1f30*/  UIADD3 UR6, UPT, UPT, -UR4, URZ, URZ ;  /* 0x000000ff04067290 */ /* 0x000fe4000fffe1ff */
[----:B------:R-:W-:-:S02]  /*1f40*/  UIADD3 UR9, UPT, UPT, -UR14, URZ, URZ ;  /* 0x000000ff0e097290 */ /* 0x000fc4000fffe1ff */
[----:B------:R-:W-:Y:S02]  /*1f50*/  UIMAD UR12, UR11, UR6, UR5 ;  /* 0x000000060b0c72a4 */ /* 0x000fe4000f8e0205 */
[----:B------:R-:W-:Y:S02]  /*1f60*/  UIMAD UR9, UR34, UR9, UR4 ;  /* 0x00000009220972a4 */ /* 0x000fe4000f8e0204 */
[----:B-1----:R-:W-:Y:S01]  /*1f70*/  UIMAD UR11, UR7, UR28, UR10 ;  /* 0x0000001c070b72a4 */ /* 0x002fe2000f8e020a */
[----:B------:R-:W1:Y:S02]  /*1f80*/  LDCU.64 UR4, c[0x0][0x4f8] ;  /* 0x00009f00ff0477ac */ /* 0x000e640008000a00 */
[----:B------:R-:W3:Y:S01]  /*1f90*/  LDCU UR6, c[0x0][0x500] ;  /* 0x0000a000ff0677ac */ /* 0x000ee20008000800 */
[----:B------:R-:W-:Y:S02]  /*1fa0*/  UIMAD UR12, UR12, UR29, UR16 ;  /* 0x0000001d0c0c72a4 */ /* 0x000fe4000f8e0210 */
[----:B------:R-:W-:Y:S01]  /*1fb0*/  UIMAD UR13, UR9, UR13, UR17 ;  /* 0x0000000d090d72a4 */ /* 0x000fe2000f8e0211 */
[----:B------:R-:W-:Y:S01]  /*1fc0*/  UMOV UR37, UR50 ;  /* 0x0000003200257c82 */ /* 0x000fe20008000000 */
[----:B----4-:R-:W-:-:S10]  /*1fd0*/  UMOV UR7, UR30 ;  /* 0x0000001e00077c82 */ /* 0x010fd40008000000 */
.L_x_29:
[----:B------:R-:W-:Y:S01]  /*1fe0*/  @!P2 MOV R3, 0x4000 ;  /* 0x000040000003a802 */ /* 0x000fe20000000f00 */
[----:B------:R-:W-:Y:S01]  /*1ff0*/  ULEA UR9, UR7, UR36, 0x3 ;  /* 0x0000002407097291 */ /* 0x000fe2000f8e18ff */
[----:B--2---:R-:W-:Y:S11]  /*2000*/  @P0 BRA `(.L_x_25) ;  /* 0x0000000000100947 */ /* 0x004ff60003800000 */
[----:B------:R-:W-:Y:S04]  /*2010*/  MOV R4, UR26 ;  /* 0x0000001a00047c02 */ /* 0x000fe80008000f00 */
[----:B------:R-:W-:Y:S04]  /*2020*/  SHF.L.U32 R4, R4, 0x1f, RZ ;  /* 0x0000001f04047819 */ /* 0x000fe800000006ff */
[----:B------:R-:W2:Y:S02]  /*2030*/  SYNCS.PHASECHK.TRANS64.TRYWAIT P0, [UR9+0x68], R4 ;  /* 0x00006804ff0075a7 */ /* 0x000ea40008001109 */
[----:B--2---:R-:W-:Y:S05]  /*2040*/  @!P0 BRA `(.L_x_26) ;  /* 0x0000005c00a48947 */ /* 0x004fea0003800000 */
.L_x_25:
[----:B------:R4:W-:Y:S01]  /*2050*/  @!P2 SYNCS.ARRIVE.TRANS64 RZ, [UR9], R3 ;  /* 0x00000003ffffa9a7 */ /* 0x0009e20008000009 */
[----:B------:R-:W-:Y:S04]  /*2060*/  BSSY.RECONVERGENT B0, `(.L_x_27) ;  /* 0x0000003000007945 */ /* 0x000fe80003800200 */
[----:B------:R-:W-:Y:S05]  /*2070*/  @P3 BRA `(.L_x_28) ;  /* 0x0000000000043947 */ /* 0x000fea0003800000 */
[----:B-1-3--:R-:W-:Y:S05]  /*2080*/  BPT.TRAP 0x1 ;  /* 0x000000040000795c */ /* 0x00afea0000300000 */
.L_x_28:
[----:B-1-3--:R-:W-:Y:S05]  /*2090*/  BSYNC.RECONVERGENT B0 ;  /* 0x0000000000007941 */ /* 0x00afea0003800200 */
.L_x_27:
        /* <DEDUP_REMOVED lines=8> */
[----:B------:R-:W-:Y:S02]  /*2120*/  UIMAD UR10, UR21, UR24, UR5 ;  /* 0x00000018150a72a4 */ /* 0x000fe4000f8e0205 */
[----:B------:R-:W-:Y:S01]  /*2130*/  UIMAD UR7, UR22, UR25, UR6 ;  /* 0x00000019160772a4 */ /* 0x000fe2000f8e0206 */
[----:B--2---:R-:W-:Y:S01]  /*2140*/  MOV R0, UR26 ;  /* 0x0000001a00007c02 */ /* 0x004fe20008000f00 */
[----:B------:R-:W-:Y:S02]  /*2150*/  ULEA UR10, UR10, UR15, 0x5 ;  /* 0x0000000f0a0a7291 */ /* 0x000fe4000f8e28ff */
[----:B------:R-:W-:Y:S01]  /*2160*/  UIADD3 UR34, UP0, UPT, UR42, 0x80, URZ ;  /* 0x000000802a227890 */ /* 0x000fe2000ff1e0ff */
[----:B------:R-:W-:Y:S01]  /*2170*/  SHF.L.U32 R0, R0, 0x1f, RZ ;  /* 0x0000001f00007819 */ /* 0x000fe200000006ff */
[----:B------:R-:W-:Y:S02]  /*2180*/  ULEA UR7, UR7, UR10, 0xa ;  /* 0x0000000a07077291 */ /* 0x000fe4000f8e50ff */
[----:B------:R-:W-:Y:S01]  /*2190*/  USHF.L.U32 UR19, UR27, 0x6, URZ ;  /* 0x000000061b137899 */ /* 0x000fe200080006ff */
[----:B------:R1:W2:Y:S01]  /*21a0*/  SYNCS.PHASECHK.TRANS64.TRYWAIT P0, [UR8+0x68], R0 ;  /* 0x00006800ff0075a7 */ /* 0x0002a20008001108 */
[----:B------:R-:W-:Y:S02]  /*21b0*/  UIADD3.X UR35, UPT, UPT, URZ, UR43, URZ, UP0, !UPT ;  /* 0x0000002bff237290 */ /* 0x000fe400087fe4ff */
[----:B------:R-:W-:Y:S02]  /*21c0*/  UIADD3 UR8, UPT, UPT, UR16, 0x3400, URZ ;  /* 0x0000340010087890 */ /* 0x000fe4000fffe0ff */
[----:B------:R-:W-:Y:S02]  /*21d0*/  UPRMT UR7, UR7, 0x5410, URZ ;  /* 0x0000541007077896 */ /* 0x000fe400080000ff */
[----:B------:R-:W-:Y:S02]  /*21e0*/  UIADD3 UR32, UP3, UPT, UR42, 0x200, URZ ;  /* 0x000002002a207890 */ /* 0x000fe4000ff7e0ff */
[----:B------:R-:W-:Y:S02]  /*21f0*/  UIADD3 UR16, UPT, UPT, UR16, 0x1d400, URZ ;  /* 0x0001d40010107890 */ /* 0x000fe4000fffe0ff */
[----:B------:R-:W-:Y:S02]  /*2200*/  UIADD3.X UR33, UPT, UPT, URZ, UR43, URZ, UP3, !UPT ;  /* 0x0000002bff217290 */ /* 0x000fe40009ffe4ff */
[----:B------:R-:W-:Y:S02]  /*2210*/  UIADD3 UR31, UPT, UPT, UR20, 0x1, URZ ;  /* 0x00000001141f7890 */ /* 0x000fe4000fffe0ff */
[----:B------:R-:W-:Y:S02]  /*2220*/  UIADD3 UR29, UPT, UPT, UR21, 0x1, URZ ;  /* 0x00000001151d7890 */ /* 0x000fe4000fffe0ff */
[----:B------:R-:W-:Y:S02]  /*2230*/  UISETP.NE.AND UP2, UPT, UR31, UR46, UPT ;  /* 0x0000002e1f00728c */ /* 0x000fe4000bf45270 */
[----:B------:R-:W-:Y:S01]  /*2240*/  UIADD3 UR28, UPT, UPT, UR22, 0x1, URZ ;  /* 0x00000001161c7890 */ /* 0x000fe2000fffe0ff */
[----:B------:R-:W-:Y:S01]  /*2250*/  UMOV UR10, UR19 ;  /* 0x00000013000a7c82 */ /* 0x000fe20008000000 */
[----:B------:R-:W-:Y:S01]  /*2260*/  UMOV UR44, 0x0 ;  /* 0x00000000002c7882 */ /* 0x000fe20000000000 */
[----:B------:R3:W-:Y:S01]  /*2270*/  UTMALDG.5D.IM2COL [UR8], [UR34], UR7 ;  /* 0x00000008220073b4 */ /* 0x0007e20008060007 */
[----:B------:R-:W-:Y:S01]  /*2280*/  UMOV UR45, 0x10000000 ;  /* 0x10000000002d7882 */ /* 0x000fe20000000000 */
[----:B------:R-:W-:Y:S04]  /*2290*/  UMOV UR17, UR9 ;  /* 0x0000000900117c82 */ /* 0x000fe80008000000 */
[----:B------:R-:W-:Y:S01]  /*22a0*/  @UP2 UIADD3 UR29, UPT, UPT, UR21, URZ, URZ ;  /* 0x000000ff151d2290 */ /* 0x000fe2000fffe0ff */
[----:B------:R4:W-:Y:S03]  /*22b0*/  UTMALDG.5D [UR16], [UR32], desc[UR44] ;  /* 0x00002c10200075b4 */ /* 0x0009e60008021000 */
[----:B------:R-:W-:Y:S11]  /*22c0*/  UISETP.NE.AND UP1, UPT, UR29, UR40, UPT ;  /* 0x000000281d00728c */ /* 0x000ff6000bf25270 */
[----:B------:R-:W-:Y:S04]  /*22d0*/  @UP1 UIADD3 UR28, UPT, UPT, UR22, URZ, URZ ;  /* 0x000000ff161c1290 */ /* 0x000fe8000fffe0ff */
[----:B------:R-:W-:Y:S02]  /*22e0*/  UISETP.NE.AND UP0, UPT, UR28, UR41, UPT ;  /* 0x000000291c00728c */ /* 0x000fe4000bf05270 */
[----:B---3--:R-:W-:Y:S09]  /*22f0*/  UIADD3 UR8, UPT, UPT, UR27, 0x1, URZ ;  /* 0x000000011b087890 */ /* 0x008ff2000fffe0ff */
[----:B------:R-:W-:Y:S02]  /*2300*/  @UP0 UIADD3 UR8, UPT, UPT, UR27, URZ, URZ ;  /* 0x000000ff1b080290 */ /* 0x000fe4000fffe0ff */
[----:B------:R-:W-:Y:S05]  /*2310*/  UIADD3 UR7, UPT, UPT, UR37, -0x1, URZ ;  /* 0xffffffff25077890 */ /* 0x000fea000fffe0ff */
[----:B------:R-:W-:Y:S01]  /*2320*/  UMOV UR27, UR8 ;  /* 0x00000008001b7c82 */ /* 0x000fe20008000000 */
[----:B----4-:R-:W-:Y:S02]  /*2330*/  USEL UR22, UR28, URZ, UP0 ;  /* 0x000000ff1c167287 */ /* 0x010fe40008000000 */
[----:B------:R-:W-:Y:S02]  /*2340*/  UISETP.GT.U32.AND UP0, UPT, UR37, 0x1, UPT ;  /* 0x000000012500788c */ /* 0x000fe4000bf04070 */
[----:B------:R-:W-:Y:S02]  /*2350*/  USEL UR20, UR31, URZ, UP2 ;  /* 0x000000ff1f147287 */ /* 0x000fe40009000000 */
[----:B------:R-:W-:Y:S01]  /*2360*/  USEL UR21, UR29, URZ, UP1 ;  /* 0x000000ff1d157287 */ /* 0x000fe20008800000 */
[----:B------:R-:W-:Y:S01]  /*2370*/  UMOV UR37, UR7 ;  /* 0x0000000700257c82 */ /* 0x000fe20008000000 */
[----:B------:R-:W-:Y:S03]  /*2380*/  UMOV UR7, UR30 ;  /* 0x0000001e00077c82 */ /* 0x000fe60008000000 */
[----:B-1----:R-:W-:Y:S07]  /*2390*/  BRA.U UP0, `(.L_x_29) ;  /* 0xfffffffd00107547 */ /* 0x002fee000b83ffff */
.L_x_24:
[----:B------:R-:W-:Y:S01]  /*23a0*/  SHF.L.U32 R3, R2, 0x1f, RZ ;  /* 0x0000001f02037819 */ /* 0x000fe200000006ff */
[----:B------:R-:W-:-:S03]  /*23b0*/  NOP ;  /* 0x0000000000007918 */ /* 0x000fc60000000000 */
[----:B--2---:R-:W2:Y:S02]  /*23c0*/  SYNCS.PHASECHK.TRANS64.TRYWAIT P0, [UR36+0x110], R3 ;  /* 0x00011003ff0075a7 */ /* 0x004ea40008001124 */
[----:B--2---:R-:W-:Y:S05]  /*23d0*/  @!P0 BRA `(.L_x_30) ;  /* 0x0000005800d88947 */ /* 0x004fea0003800000 */
.L_x_120:
[----:B------:R-:W2:Y:S01]  /*23e0*/  LDS.128 R4, [UR36+0x150] ;  /* 0x00015024ff047984 */ /* 0x000ea20008000c00 */
[----:B------:R-:W-:Y:S02]  /*23f0*/  UIADD3 UR4, UPT, UPT, UR36, 0x118, URZ ;  /* 0x0000011824047890 */ /* 0x000fe4000fffe0ff */
[----:B------:R-:W-:Y:S01]  /*2400*/  UISETP.GE.AND UP0, UPT, UR39, 0x1, UPT ;  /* 0x000000012700788c */ /* 0x000fe2000bf06270 */
[----:B------:R-:W-:Y:S01]  /*2410*/  @!PT LDS RZ, [RZ] ;  /* 0x00000000fffff984 */ /* 0x000fe20000000800 */
[----:B------:R-:W-:Y:S01]  /*2420*/  @!PT LDS RZ, [RZ] ;  /* 0x00000000fffff984 */ /* 0x000fe20000000800 */
[----:B------:R-:W-:Y:S01]  /*2430*/  @!PT LDS RZ, [RZ] ;  /* 0x00000000fffff984 */ /* 0x000fe20000000800 */
[----:B------:R-:W-:Y:S01]  /*2440*/  @!PT LDS RZ, [RZ] ;  /* 0x00000000fffff984 */ /* 0x000fe20000000800 */
[----:B------:R3:W-:Y:S06]  /*2450*/  MEMBAR.ALL.CTA ;  /* 0x0000000000007992 */ /* 0x0007ec0000008000 */
[----:B---3--:R-:W3:Y:S01]  /*2460*/  FENCE.VIEW.ASYNC.S ;  /* 0x00000000000073c6 */ /* 0x008ee20000000000 */
[----:B------:R-:W-:-:S09]  /*2470*/  UPRMT UR4, URZ, 0x654, UR4 ;  /* 0x00000654ff047896 */ /* 0x000fd20008000004 */
[----:B---3--:R-:W-:Y:S01]  /*2480*/  SYNCS.ARRIVE.TRANS64.RED.A1T0 RZ, [UR4], RZ ;  /* 0x000000ffffff79a7 */ /* 0x008fe20008100404 */
[----:B--2---:R-:W-:-:S13]  /*2490*/  LOP3.LUT P0, RZ, R6, 0x1, RZ, 0xc0, !PT ;  /* 0x0000000106ff7812 */ /* 0x004fda000780c0ff */
[----:B------:R-:W-:Y:S01]  /*24a0*/  VOTEU.ANY UP1, P0 ;  /* 0x0000000000ff7886 */ /* 0x000fe20000020100 */
[----:B------:R-:W-:-:S13]  /*24b0*/  PLOP3.LUT P0, PT, PT, PT, UP1, 0x80, 0x8 ;  /* 0x000000000008781c */ /* 0x000fda0003f0f018 */
[----:B-1----:R-:W-:Y:S02]  /*24c0*/  @P0 MOV R0, R4 ;  /* 0x0000000400000202 */ /* 0x002fe40000000f00 */
[----:B------:R-:W-:Y:S02]  /*24d0*/  @P0 LOP3.LUT R4, R5, 0xffff, RZ, 0xc0, !PT ;  /* 0x0000ffff05040812 */ /* 0x000fe400078ec0ff */
[----:B------:R-:W-:Y:S02]  /*24e0*/  @P0 R2UR UR6, R0 ;  /* 0x00000000000602ca */ /* 0x000fe400000e0000 */
[----:B------:R-:W-:-:S11]  /*24f0*/  @P0 R2UR UR5, R4 ;  /* 0x00000000040502ca */ /* 0x000fd600000e0000 */
[----:B------:R-:W-:Y:S02]  /*2500*/  @UP1 UMOV UR49, UR6 ;  /* 0x0000000600311c82 */ /* 0x000fe40008000000 */
[----:B------:R-:W-:Y:S01]  /*2510*/  @UP1 UMOV UR48, UR5 ;  /* 0x0000000500301c82 */ /* 0x000fe20008000000 */
[----:B------:R-:W-:Y:S05]  /*2520*/  BRA.U !UP0, `(.L_x_31) ;  /* 0x0000000108d47547 */ /* 0x000fea000b800000 */
[----:B------:R-:W1:Y:S01]  /*2530*/  LDCU.128 UR16, c[0x0][0xc10] ;  /* 0x00018200ff1077ac */ /* 0x000e620008000c00 */
[----:B------:R-:W2:Y:S01]  /*2540*/  LDCU UR20, c[0x0][0xc20] ;  /* 0x00018400ff1477ac */ /* 0x000ea20008000800 */
[----:B------:R-:W3:Y:S01]  /*2550*/  LDCU UR13, c[0x0][0xc0c] ;  /* 0x00018180ff0d77ac */ /* 0x000ee20008000800 */
[----:B------:R-:W4:Y:S01]  /*2560*/  LDCU.64 UR14, c[0x0][0xc28] ;  /* 0x00018500ff0e77ac */ /* 0x000f220008000a00 */
[----:B------:R-:W-:Y:S02]  /*2570*/  UISETP.NE.AND UP3, UPT, UR39, 0x1, UPT ;  /* 0x000000012700788c */ /* 0x000fe4000bf65270 */
[----:B-1----:R-:W-:Y:S02]  /*2580*/  UIMAD.WIDE.U32 UR4, UR52, UR19, URZ ;  /* 0x00000013340472a5 */ /* 0x002fe4000f8e00ff */
[----:B------:R-:W-:Y:S02]  /*2590*/  UIMAD.WIDE.U32 UR6, UR53, UR16, URZ ;  /* 0x00000010350672a5 */ /* 0x000fe4000f8e00ff */
[----:B------:R-:W-:-:S02]  /*25a0*/  UISETP.NE.AND UP0, UPT, UR18, 0x1, UPT ;  /* 0x000000011200788c */ /* 0x000fc4000bf05270 */
[----:B------:R-:W-:Y:S01]  /*25b0*/  UIMAD.WIDE.U32 UR10, UR48, UR19, URZ ;  /* 0x00000013300a72a5 */ /* 0x000fe2000f8e00ff */
[----:B------:R-:W-:Y:S01]  /*25c0*/  UMOV UR4, UR5 ;  /* 0x0000000500047c82 */ /* 0x000fe20008000000 */
[----:B---3--:R-:W-:Y:S02]  /*25d0*/  UISETP.NE.AND UP2, UPT, UR13, 0x1, UPT ;  /* 0x000000010d00788c */ /* 0x008fe4000bf45270 */
[----:B--2---:R-:W-:Y:S02]  /*25e0*/  USHF.R.U32.HI UR5, URZ, UR20, UR4 ;  /* 0x00000014ff057299 */ /* 0x004fe40008011604 */
[----:B------:R-:W-:Y:S01]  /*25f0*/  UIMAD.WIDE.U32 UR8, UR49, UR16, URZ ;  /* 0x00000010310872a5 */ /* 0x000fe2000f8e00ff */
[----:B------:R-:W-:Y:S01]  /*2600*/  UMOV UR4, UR7 ;  /* 0x0000000700047c82 */ /* 0x000fe20008000000 */
[----:B------:R-:W-:Y:S02]  /*2610*/  USEL UR5, UR52, UR5, !UP0 ;  /* 0x0000000534057287 */ /* 0x000fe4000c000000 */
[----:B------:R-:W-:-:S02]  /*2620*/  USHF.R.U32.HI UR4, URZ, UR17, UR4 ;  /* 0x00000011ff047299 */ /* 0x000fc40008011604 */
[----:B----4-:R-:W-:Y:S02]  /*2630*/  UIMAD.WIDE.U32 UR6, UR5, UR14, URZ ;  /* 0x0000000e050672a5 */ /* 0x010fe4000f8e00ff */
[----:B------:R-:W-:Y:S01]  /*2640*/  USEL UR12, UR53, UR4, !UP2 ;  /* 0x00000004350c7287 */ /* 0x000fe2000d000000 */
[----:B------:R-:W-:Y:S02]  /*2650*/  UMOV UR8, UR9 ;  /* 0x0000000900087c82 */ /* 0x000fe40008000000 */
[----:B------:R-:W-:Y:S01]  /*2660*/  UMOV UR4, UR11 ;  /* 0x0000000b00047c82 */ /* 0x000fe20008000000 */
[----:B------:R-:W-:Y:S01]  /*2670*/  UIMAD.WIDE.U32 UR10, UR12, UR14, URZ ;  /* 0x0000000e0c0a72a5 */ /* 0x000fe2000f8e00ff */
[----:B------:R-:W-:Y:S01]  /*2680*/  UMOV UR6, UR7 ;  /* 0x0000000700067c82 */ /* 0x000fe20008000000 */
[----:B------:R-:W-:Y:S02]  /*2690*/  USHF.R.U32.HI UR4, URZ, UR20, UR4 ;  /* 0x00000014ff047299 */ /* 0x000fe40008011604 */
[----:B------:R-:W-:-:S02]  /*26a0*/  @UP3 USHF.R.U32.HI UR5, URZ, UR15, UR6 ;  /* 0x0000000fff053299 */ /* 0x000fc40008011606 */
[----:B------:R-:W-:Y:S01]  /*26b0*/  USHF.R.U32.HI UR17, URZ, UR17, UR8 ;  /* 0x00000011ff117299 */ /* 0x000fe20008011608 */
[----:B------:R-:W-:Y:S01]  /*26c0*/  UMOV UR6, UR11 ;  /* 0x0000000b00067c82 */ /* 0x000fe20008000000 */
[----:B------:R-:W-:Y:S02]  /*26d0*/  USEL UR4, UR48, UR4, !UP0 ;  /* 0x0000000430047287 */ /* 0x000fe4000c000000 */
[----:B------:R-:W-:Y:S02]  /*26e0*/  @UP3 USHF.R.U32.HI UR12, URZ, UR15, UR6 ;  /* 0x0000000fff0c3299 */ /* 0x000fe40008011606 */
[----:B------:R-:W-:Y:S02]  /*26f0*/  UIMAD UR6, UR39, UR5, URZ ;  /* 0x00000005270672a4 */ /* 0x000fe4000f8e02ff */
[----:B------:R-:W-:Y:S02]  /*2700*/  USEL UR5, UR49, UR17, !UP2 ;  /* 0x0000001131057287 */ /* 0x000fe4000d000000 */
[----:B------:R-:W-:-:S02]  /*2710*/  UIMAD UR8, UR39, UR12, URZ ;  /* 0x0000000c270872a4 */ /* 0x000fc4000f8e02ff */
[----:B------:R-:W-:Y:S02]  /*2720*/  UISETP.GE.AND UP0, UPT, UR4, UR6, UPT ;  /* 0x000000060400728c */ /* 0x000fe4000bf06270 */
[----:B------:R-:W-:Y:S02]  /*2730*/  UIMAD.WIDE.U32 UR6, UR4, UR14, URZ ;  /* 0x0000000e040672a5 */ /* 0x000fe4000f8e00ff */
[----:B------:R-:W-:Y:S02]  /*2740*/  UISETP.GE.OR UP0, UPT, UR5, UR8, UP0 ;  /* 0x000000080500728c */ /* 0x000fe40008706670 */
[----:B------:R-:W-:Y:S02]  /*2750*/  UIMAD.WIDE.U32 UR8, UR5, UR14, URZ ;  /* 0x0000000e050872a5 */ /* 0x000fe4000f8e00ff */
[----:B------:R-:W-:Y:S01]  /*2760*/  UIADD3 UR10, UPT, UPT, -UR4, URZ, URZ ;  /* 0x000000ff040a7290 */ /* 0x000fe2000fffe1ff */
[----:B------:R-:W-:Y:S02]  /*2770*/  UMOV UR6, UR7 ;  /* 0x0000000700067c82 */ /* 0x000fe40008000000 */
[----:B------:R-:W-:-:S02]  /*2780*/  USHF.R.U32.HI UR6, URZ, UR15, UR6 ;  /* 0x0000000fff067299 */ /* 0x000fc40008011606 */
[----:B------:R-:W-:Y:S02]  /*2790*/  UIMAD UR10, UR18, UR10, UR48 ;  /* 0x0000000a120a72a4 */ /* 0x000fe4000f8e0230 */
[----:B------:R-:W-:Y:S01]  /*27a0*/  USEL UR6, UR4, UR6, !UP3 ;  /* 0x0000000604067287 */ /* 0x000fe2000d800000 */
[----:B------:R-:W-:Y:S01]  /*27b0*/  @!UP0 UMOV UR7, UR9 ;  /* 0x0000000900078c82 */ /* 0x000fe20008000000 */
[----:B------:R-:W-:Y:S02]  /*27c0*/  UIADD3 UR9, UPT, UPT, -UR5, URZ, URZ ;  /* 0x000000ff05097290 */ /* 0x000fe4000fffe1ff */
[----:B------:R-:W-:Y:S02]  /*27d0*/  @!UP0 USHF.R.U32.HI UR7, URZ, UR15, UR7 ;  /* 0x0000000fff078299 */ /* 0x000fe40008011607 */
[----:B------:R-:W-:Y:S02]  /*27e0*/  UIADD3 UR8, UPT, UPT, -UR6, URZ, URZ ;  /* 0x000000ff06087290 */ /* 0x000fe4000fffe1ff */
[----:B------:R-:W-:-:S02]  /*27f0*/  @!UP0 USEL UR7, UR5, UR7, !UP3 ;  /* 0x0000000705078287 */ /* 0x000fc4000d800000 */
[----:B------:R-:W-:Y:S02]  /*2800*/  UIMAD UR8, UR39, UR8, UR4 ;  /* 0x00000008270872a4 */ /* 0x000fe4000f8e0204 */
[----:B------:R-:W-:Y:S02]  /*2810*/  @!UP0 UIADD3 UR6, UPT, UPT, UR6, -UR7, URZ ;  /* 0x8000000706068290 */ /* 0x000fe4000fffe0ff */
[----:B------:R-:W-:Y:S02]  /*2820*/  @!UP0 UIMAD UR7, UR8, UR12, UR7 ;  /* 0x0000000c080782a4 */ /* 0x000fe4000f8e0207 */
[----:B------:R-:W-:Y:S02]  /*2830*/  @!UP0 UIMAD UR4, UR39, UR6, UR5 ;  /* 0x00000006270482a4 */ /* 0x000fe4000f8e0205 */
[----:B------:R-:W-:Y:S02]  /*2840*/  UIMAD UR6, UR13, UR9, UR49 ;  /* 0x000000090d0672a4 */ /* 0x000fe4000f8e0231 */
[----:B------:R-:W-:Y:S01]  /*2850*/  UIMAD UR48, UR4, UR18, UR10 ;  /* 0x00000012043072a4 */ /* 0x000fe2000f8e020a */
[----:B------:R-:W-:-:S02]  /*2860*/  @!UP0 UMOV UR5, UR7 ;  /* 0x0000000700058c82 */ /* 0x000fc40008000000 */
[----:B------:R-:W-:-:S12]  /*2870*/  UIMAD UR49, UR5, UR13, UR6 ;  /* 0x0000000d053172a4 */ /* 0x000fd8000f8e0206 */
.L_x_31:
        /* <DEDUP_REMOVED lines=20> */
.L_x_32:
[----:B------:R-:W-:Y:S01]  /*29c0*/  R2UR UR5, R45 ;  /* 0x000000002d0572ca */ /* 0x000fe200000e0000 */
[----:B------:R-:W-:Y:S01]  /*29d0*/  UMOV UR31, UR38 ;  /* 0x00000026001f7c82 */ /* 0x000fe20008000000 */
[----:B------:R-:W-:Y:S02]  /*29e0*/  R2UR UR4, R44 ;  /* 0x000000002c0472ca */ /* 0x000fe400000e0000 */
[----:B------:R-:W-:Y:S02]  /*29f0*/  PLOP3.LUT P1, PT, PT, PT, PT, 0x80, 0x8 ;  /* 0x000000000008781c */ /* 0x000fe40003f2f070 */
[----:B------:R-:W-:-:S07]  /*2a00*/  LOP3.LUT R2, R2, 0x1, RZ, 0x3c, !PT ;  /* 0x0000000102027812 */ /* 0x000fce00078e3cff */
[----:B------:R-:W-:Y:S02]  /*2a10*/  UIADD3 UR51, UPT, UPT, UR49, UR5, URZ ;  /* 0x0000000531337290 */ /* 0x000fe4000fffe0ff */
[----:B------:R-:W-:Y:S01]  /*2a20*/  UIADD3 UR22, UPT, UPT, UR48, UR4, URZ ;  /* 0x0000000430167290 */ /* 0x000fe2000fffe0ff */
[----:B------:R-:W-:Y:S11]  /*2a30*/  BRA.U UP1, `(.L_x_33) ;  /* 0xffffffe901e07547 */ /* 0x000ff6000b83ffff */
[----:B------:R-:W-:Y:S01]  /*2a40*/  UIADD3 UR36, UPT, UPT, UR36, 0x68, URZ ;  /* 0x0000006824247890 */ /* 0x000fe2000fffe0ff */
[----:B------:R-:W-:-:S03]  /*2a50*/  MOV R2, UR26 ;  /* 0x0000001a00027c02 */ /* 0x000fc60008000f00 */
[----:B------:R-:W-:Y:S01]  /*2a60*/  ULEA UR4, UR30, UR36, 0x3 ;  /* 0x000000241e047291 */ /* 0x000fe2000f8e18ff */
[----:B------:R-:W-:-:S08]  /*2a70*/  SHF.L.U32 R2, R2, 0x1f, RZ ;  /* 0x0000001f02027819 */ /* 0x000fd000000006ff */
[----:B------:R-:W1:Y:S02]  /*2a80*/  SYNCS.PHASECHK.TRANS64.TRYWAIT P0, [UR4], R2 ;  /* 0x00000002ff0075a7 */ /* 0x000e640008001104 */
[----:B-1----:R-:W-:Y:S05]  /*2a90*/  @!P0 BRA `(.L_x_34) ;  /* 0x0000005400408947 */ /* 0x002fea0003800000 */
.L_x_122:
[----:B------:R-:W-:-:S04]  /*2aa0*/  UIADD3 UR4, UPT, UPT, UR30, 0x1, URZ ;  /* 0x000000011e047890 */ /* 0x000fc8000fffe0ff */
[----:B------:R-:W-:-:S04]  /*2ab0*/  UISETP.NE.AND UP0, UPT, UR4, 0xd, UPT ;  /* 0x0000000d0400788c */ /* 0x000fc8000bf05270 */
[----:B------:R-:W-:Y:S02]  /*2ac0*/  USEL UR5, URZ, 0x1, UP0 ;  /* 0x00000001ff057887 */ /* 0x000fe40008000000 */
[----:B------:R-:W-:Y:S02]  /*2ad0*/  USEL UR4, UR4, URZ, UP0 ;  /* 0x000000ff04047287 */ /* 0x000fe40008000000 */
[----:B------:R-:W-:Y:S02]  /*2ae0*/  ULOP3.LUT UR6, UR26, UR5, URZ, 0x3c, !UPT ;  /* 0x000000051a067292 */ /* 0x000fe4000f8e3cff */
[----:B------:R-:W-:-:S04]  /*2af0*/  ULEA UR5, UR4, UR36, 0x3 ;  /* 0x0000002404057291 */ /* 0x000fc8000f8e18ff */
[----:B-1----:R-:W-:-:S04]  /*2b00*/  MOV R2, UR6 ;  /* 0x0000000600027c02 */ /* 0x002fc80008000f00 */
[----:B------:R-:W-:-:S04]  /*2b10*/  SHF.L.U32 R2, R2, 0x1f, RZ ;  /* 0x0000001f02027819 */ /* 0x000fc800000006ff */
[----:B------:R-:W1:Y:S02]  /*2b20*/  SYNCS.PHASECHK.TRANS64.TRYWAIT P0, [UR5], R2 ;  /* 0x00000002ff0075a7 */ /* 0x000e640008001105 */
[----:B-1----:R-:W-:Y:S05]  /*2b30*/  @!P0 BRA `(.L_x_35) ;  /* 0x0000005400308947 */ /* 0x002fea0003800000 */
.L_x_124:
        /* <DEDUP_REMOVED lines=10> */
.L_x_126:
        /* <DEDUP_REMOVED lines=10> */
.L_x_128:
        /* <DEDUP_REMOVED lines=10> */
.L_x_130:
        /* <DEDUP_REMOVED lines=10> */
.L_x_132:
        /* <DEDUP_REMOVED lines=10> */
.L_x_134:
        /* <DEDUP_REMOVED lines=10> */
.L_x_136:
        /* <DEDUP_REMOVED lines=10> */
.L_x_138:
        /* <DEDUP_REMOVED lines=10> */
.L_x_140:
        /* <DEDUP_REMOVED lines=10> */
.L_x_142:
        /* <DEDUP_REMOVED lines=10> */
.L_x_144:
[----:B------:R-:W-:-:S04]  /*3180*/  UIADD3 UR4, UPT, UPT, UR4, 0x1, URZ ;  /* 0x0000000104047890 */ /* 0x000fc8000fffe0ff */
[----:B------:R-:W-:-:S04]  /*3190*/  UISETP.NE.AND UP0, UPT, UR4, 0xd, UPT ;  /* 0x0000000d0400788c */ /* 0x000fc8000bf05270 */
[----:B------:R-:W-:Y:S02]  /*31a0*/  USEL UR5, URZ, 0x1, UP0 ;  /* 0x00000001ff057887 */ /* 0x000fe40008000000 */
[----:B------:R-:W-:Y:S02]  /*31b0*/  USEL UR4, UR4, URZ, UP0 ;  /* 0x000000ff04047287 */ /* 0x000fe40008000000 */
[----:B------:R-:W-:Y:S02]  /*31c0*/  ULOP3.LUT UR5, UR6, UR5, URZ, 0x3c, !UPT ;  /* 0x0000000506057292 */ /* 0x000fe4000f8e3cff */
[----:B------:R-:W-:-:S04]  /*31d0*/  ULEA UR4, UR4, UR36, 0x3 ;  /* 0x0000002404047291 */ /* 0x000fc8000f8e18ff */
[----:B-1----:R-:W-:Y:S02]  /*31e0*/  IMAD.U32 R2, RZ, RZ, UR5 ;  /* 0x00000005ff027e24 */ /* 0x002fe4000f8e00ff */
[----:B------:R-:W-:-:S03]  /*31f0*/  MOV R0, UR4 ;  /* 0x0000000400007c02 */ /* 0x000fc60008000f00 */
[----:B------:R-:W-:-:S07]  /*3200*/  SHF.L.U32 R2, R2, 0x1f, RZ ;  /* 0x0000001f02027819 */ /* 0x000fce00000006ff */
.L_x_46:
[----:B-1----:R1:W2:Y:S02]  /*3210*/  SYNCS.PHASECHK.TRANS64.TRYWAIT P0, [R0+URZ], R2 ;  /* 0x00000002000075a7 */ /* 0x0022a400080011ff */
[----:B--2---:R-:W-:Y:S05]  /*3220*/  @!P0 NANOSLEEP.SYNCS 0x989680 ;  /* 0x009896800000895d */ /* 0x004fea0003900000 */
[----:B------:R-:W2:Y:S02]  /*3230*/  @!P0 SYNCS.PHASECHK.TRANS64 P0, [R0+URZ], R2 ;  /* 0x00000002000085a7 */ /* 0x000ea400080010ff */
[----:B--2---:R-:W-:Y:S05]  /*3240*/  @P0 EXIT ;  /* 0x000000000000094d */ /* 0x004fea0003800000 */
[----:B------:R-:W-:Y:S05]  /*3250*/  BRA `(.L_x_46) ;  /* 0xfffffffc00ec7947 */ /* 0x000fea000383ffff */
.L_x_17:
[----:B------:R-:W2:Y:S02]  /*3260*/  S2UR UR4, SR_CgaCtaId ;  /* 0x00000000000479c3 */ /* 0x000ea40000008800 */
[----:B--2---:R-:W-:-:S04]  /*3270*/  UISETP.NE.AND UP0, UPT, UR4, URZ, UPT ;  /* 0x000000ff0400728c */ /* 0x004fc8000bf05270 */
[----:B------:R-:W-:-:S09]  /*3280*/  UISETP.NE.OR UP0, UPT, UR15, 0x1, UP0 ;  /* 0x000000010f00788c */ /* 0x000fd20008705670 */
[----:B------:R-:W-:Y:S05]  /*3290*/  BRA.U UP0, `(.L_x_47) ;  /* 0x0000000100b47547 */ /* 0x000fea000b800000 */
[----:B------:R-:W2:Y:S01]  /*32a0*/  S2UR UR5, SR_CgaCtaId ;  /* 0x00000000000579c3 */ /* 0x000ea20000008800 */
[----:B------:R-:W-:Y:S01]  /*32b0*/  UMOV UR4, 0x400 ;  /* 0x0000040000047882 */ /* 0x000fe20000000000 */
[----:B------:R-:W-:Y:S01]  /*32c0*/  HFMA2 R3, -RZ, RZ, 0, 5.9604644775390625e-08 ;  /* 0x00000001ff037431 */ /* 0x000fe200000001ff */
[----:B------:R-:W-:Y:S01]  /*32d0*/  ISETP.NE.AND P0, PT, R0, RZ, PT ;  /* 0x000000ff0000720c */ /* 0x000fe20003f05270 */
[----:B------:R-:W-:Y:S01]  /*32e0*/  IMAD.MOV.U32 R8, RZ, RZ, RZ ;  /* 0x000000ffff087224 */ /* 0x000fe200078e00ff */
[----:B--2---:R-:W-:-:S04]  /*32f0*/  ULEA UR4, UR5, UR4, 0x18 ;  /* 0x0000000405047291 */ /* 0x004fc8000f8ec0ff */
[----:B------:R-:W-:Y:S02]  /*3300*/  UIADD3 UR5, UPT, UPT, UR4, 0x118, URZ ;  /* 0x0000011804057890 */ /* 0x000fe4000fffe0ff */
[----:B------:R-:W-:Y:S02]  /*3310*/  UIADD3 UR8, UPT, UPT, UR4, 0x110, URZ ;  /* 0x0000011004087890 */ /* 0x000fe4000fffe0ff */
[----:B------:R-:W-:-:S12]  /*3320*/  UPRMT UR5, URZ, 0x654, UR5 ;  /* 0x00000654ff057896 */ /* 0x000fd80008000005 */
.L_x_50:
[----:B------:R-:W-:Y:S01]  /*3330*/  SHF.L.U32 R6, R3, 0x1f, RZ ;  /* 0x0000001f03067819 */ /* 0x000fe200000006ff */
[----:B------:R-:W-:Y:S02]  /*3340*/  IMAD.U32 R4, RZ, RZ, UR8 ;  /* 0x00000008ff047e24 */ /* 0x000fe4000f8e00ff */
[----:B------:R-:W-:Y:S01]  /*3350*/  @!P0 IMAD.MOV.U32 R5, RZ, RZ, 0x10 ;  /* 0x00000010ff058424 */ /* 0x000fe200078e00ff */
[----:B------:R-:W2:Y:S02]  /*3360*/  SYNCS.PHASECHK.TRANS64.TRYWAIT P1, [UR4+0x118], R6 ;  /* 0x00011806ff0075a7 */ /* 0x000ea40008021104 */
[----:B------:R-:W-:-:S04]  /*3370*/  PRMT R4, R0, 0x654, R4 ;  /* 0x0000065400047816 */ /* 0x000fc80000000004 */
[----:B------:R-:W-:Y:S01]  /*3380*/  SEL R2, R4, R2, !P0 ;  /* 0x0000000204027207 */ /* 0x000fe20004000000 */
[----:B--2---:R-:W-:Y:S06]  /*3390*/  @!P1 BRA `(.L_x_48) ;  /* 0x0000005000209947 */ /* 0x004fec0003800000 */
.L_x_146:
[----:B------:R-:W-:Y:S01]  /*33a0*/  UIADD3 UR6, UPT, UPT, UR4, 0x150, URZ ;  /* 0x0000015004067890 */ /* 0x000fe2000fffe0ff */
[----:B------:R3:W-:Y:S01]  /*33b0*/  @!P0 SYNCS.ARRIVE.TRANS64.RED RZ, [R2+URZ], R5 ;  /* 0x0000000502ff89a7 */ /* 0x0007e200080004ff */
[----:B------:R-:W-:Y:S01]  /*33c0*/  UIADD3 UR7, UPT, UPT, UR4, 0x110, URZ ;  /* 0x0000011004077890 */ /* 0x000fe2000fffe0ff */
[----:B------:R-:W-:-:S08]  /*33d0*/  LOP3.LUT R3, R3, 0x1, RZ, 0x3c, !PT ;  /* 0x0000000103037812 */ /* 0x000fd000078e3cff */
[----:B------:R-:W-:Y:S06]  /*33e0*/  UGETNEXTWORKID.BROADCAST [UR6], [UR7] ;  /* 0x00000000060073ca */ /* 0x000fec0008000100 */
[----:B---3--:R-:W-:-:S04]  /*33f0*/  SHF.L.U32 R5, R8, 0x1f, RZ ;  /* 0x0000001f08057819 */ /* 0x008fc800000006ff */
[----:B------:R-:W3:Y:S02]  /*3400*/  SYNCS.PHASECHK.TRANS64.TRYWAIT P1, [UR4+0x110], R5 ;  /* 0x00011005ff0075a7 */ /* 0x000ee40008021104 */
[----:B---3--:R-:W-:Y:S05]  /*3410*/  @!P1 BRA `(.L_x_49) ;  /* 0x0000005000189947 */ /* 0x008fea0003800000 */
.L_x_148:
[----:B--2---:R-:W2:Y:S01]  /*3420*/  LDS.128 R4, [UR4+0x150] ;  /* 0x00015004ff047984 */ /* 0x004ea20008000c00 */
[----:B------:R-:W-:Y:S01]  /*3430*/  LOP3.LUT R8, R8, 0x1, RZ, 0x3c, !PT ;  /* 0x0000000108087812 */ /* 0x000fe200078e3cff */
[----:B------:R-:W-:Y:S01]  /*3440*/  @!PT LDS RZ, [RZ] ;  /* 0x00000000fffff984 */ /* 0x000fe20000000800 */
[----:B------:R-:W-:Y:S01]  /*3450*/  @!PT LDS RZ, [RZ] ;  /* 0x00000000fffff984 */ /* 0x000fe20000000800 */
[----:B------:R-:W-:Y:S01]  /*3460*/  @!PT LDS RZ, [RZ] ;  /* 0x00000000fffff984 */ /* 0x000fe20000000800 */
[----:B------:R-:W-:Y:S01]  /*3470*/  @!PT LDS RZ, [RZ] ;  /* 0x00000000fffff984 */ /* 0x000fe20000000800 */
[----:B------:R3:W-:Y:S06]  /*3480*/  MEMBAR.ALL.CTA ;  /* 0x0000000000007992 */ /* 0x0007ec0000008000 */
[----:B---3--:R-:W3:Y:S02]  /*3490*/  FENCE.VIEW.ASYNC.S ;  /* 0x00000000000073c6 */ /* 0x008ee40000000000 */
[----:B---3--:R-:W-:Y:S01]  /*34a0*/  SYNCS.ARRIVE.TRANS64.RED.A1T0 RZ, [UR5], RZ ;  /* 0x000000ffffff79a7 */ /* 0x008fe20008100405 */
[----:B--2---:R-:W-:-:S13]  /*34b0*/  LOP3.LUT P1, RZ, R6, 0x1, RZ, 0xc0, !PT ;  /* 0x0000000106ff7812 */ /* 0x004fda000782c0ff */
[----:B------:R-:W-:Y:S05]  /*34c0*/  @P1 BRA `(.L_x_50) ;  /* 0xfffffffc00981947 */ /* 0x000fea000383ffff */
[----:B------:R-:W-:-:S04]  /*34d0*/  SHF.L.U32 R0, R3, 0x1f, RZ ;  /* 0x0000001f03007819 */ /* 0x000fc800000006ff */
[----:B------:R-:W2:Y:S02]  /*34e0*/  SYNCS.PHASECHK.TRANS64 P0, [UR4+0x118], R0 ;  /* 0x00011800ff0075a7 */ /* 0x000ea40008001004 */
[----:B-12---:R-:W-:Y:S05]  /*34f0*/  @P0 EXIT ;  /* 0x000000000000094d */ /* 0x006fea0003800000 */
[----:B------:R-:W-:-:S07]  /*3500*/  MOV R0, UR4 ;  /* 0x0000000400007c02 */ /* 0x000fce0008000f00 */
.L_x_51:
[----:B-1----:R-:W-:-:S04]  /*3510*/  SHF.L.U32 R2, R3, 0x1f, RZ ;  /* 0x0000001f03027819 */ /* 0x002fc800000006ff */
[----:B------:R1:W2:Y:S03]  /*3520*/  SYNCS.PHASECHK.TRANS64.TRYWAIT P0, [R0+URZ+0x118], R2 ;  /* 0x00011802000075a7 */ /* 0x0002a600080011ff */
[----:B--2---:R-:W-:Y:S05]  /*3530*/  @!P0 NANOSLEEP.SYNCS 0x989680 ;  /* 0x009896800000895d */ /* 0x004fea0003900000 */
[----:B------:R-:W2:Y:S02]  /*3540*/  @!P0 SYNCS.PHASECHK.TRANS64 P0, [R0+URZ+0x118], R2 ;  /* 0x00011802000085a7 */ /* 0x000ea400080010ff */
[----:B--2---:R-:W-:Y:S05]  /*3550*/  @P0 EXIT ;  /* 0x000000000000094d */ /* 0x004fea0003800000 */
[----:B------:R-:W-:Y:S05]  /*3560*/  BRA `(.L_x_51) ;  /* 0xfffffffc00e87947 */ /* 0x000fea000383ffff */
.L_x_47:
[----:B------:R-:W-:-:S09]  /*3570*/  UISETP.NE.AND UP0, UPT, UR15, URZ, UPT ;  /* 0x000000ff0f00728c */ /* 0x000fd2000bf05270 */
[----:B------:R-:W-:Y:S05]  /*3580*/  BRA.U UP0, `(.L_x_52) ;  /* 0x0000000d00847547 */ /* 0x000fea000b800000 */
[----:B------:R-:W2:Y:S01]  /*3590*/  S2UR UR7, SR_CgaCtaId ;  /* 0x00000000000779c3 */ /* 0x000ea20000008800 */
[----:B------:R-:W-:Y:S01]  /*35a0*/  UMOV UR4, 0x40 ;  /* 0x0000004000047882 */ /* 0x000fe20000000000 */
[----:B------:R-:W-:Y:S01]  /*35b0*/  NOP ;  /* 0x0000000000007918 */ /* 0x000fe20000000000 */
[----:B------:R-:W-:Y:S01]  /*35c0*/  UMOV UR6, 0x400 ;  /* 0x0000040000067882 */ /* 0x000fe20000000000 */
[----:B--2---:R-:W-:Y:S02]  /*35d0*/  ULEA UR5, UR7, UR4, 0x18 ;  /* 0x0000000407057291 */ /* 0x004fe4000f8ec0ff */
[----:B------:R-:W-:-:S07]  /*35e0*/  ULEA UR6, UR7, UR6, 0x18 ;  /* 0x0000000607067291 */ /* 0x000fce000f8ec0ff */
[----:B------:R-:W2:Y:S02]  /*35f0*/  LDS.U8 R0, [UR5+0x1c] ;  /* 0x00001c05ff007984 */ /* 0x000ea40008000000 */
[----:B--2---:R-:W-:-:S13]  /*3600*/  ISETP.NE.AND P0, PT, R0, RZ, PT ;  /* 0x000000ff0000720c */ /* 0x004fda0003f05270 */
[----:B------:R-:W-:Y:S05]  /*3610*/  @P0 BRA `(.L_x_53) ;  /* 0x0000000000580947 */ /* 0x000fea0003800000 */
[----:B------:R-:W-:-:S13]  /*3620*/  ELECT P0, URZ, PT ;  /* 0x0000000000ff782f */ /* 0x000fda0003800000 */
[----:B------:R-:W-:Y:S05]  /*3630*/  @!P0 BRA `(.L_x_54) ;  /* 0x0000000000608947 */ /* 0x000fea0003800000 */
[----:B------:R-:W-:Y:S01]  /*3640*/  UMOV UR4, 0x10 ;  /* 0x0000001000047882 */ /* 0x000fe20000000000 */
[----:B------:R-:W-:Y:S01]  /*3650*/  HFMA2 R0, -RZ, RZ, 0, 5.9604644775390625e-08 ;  /* 0x00000001ff007431 */ /* 0x000fe200000001ff */
[----:B------:R-:W-:-:S03]  /*3660*/  MOV R2, 0xffff ;  /* 0x0000ffff00027802 */ /* 0x000fc60000000f00 */
[----:B------:R-:W-:Y:S04]  /*3670*/  DEPBAR.LE SB2, 0x36 ;  /* 0x0000ad800000791a */ /* 0x000fe80000000000 */
[----:B------:R-:W2:Y:S02]  /*3680*/  UTCATOMSWS.FIND_AND_SET.ALIGN UP0, UR4, UR4 ;  /* 0x00000004000475e3 */ /* 0x000ea40008000800 */
[----:B--2---:R-:W-:Y:S01]  /*3690*/  MOV R3, UR4 ;  /* 0x0000000400037c02 */ /* 0x004fe20008000f00 */
[----:B------:R-:W-:Y:S06]  /*36a0*/  BRA.U UP0, `(.L_x_55) ;  /* 0x0000000100187547 */ /* 0x000fec000b800000 */
.L_x_56:
[----:B------:R-:W-:Y:S05]  /*36b0*/  NANOSLEEP 0x64 ;  /* 0x000000640000795d */ /* 0x000fea0003800000 */
[----:B------:R-:W-:-:S05]  /*36c0*/  UMOV UR4, 0x10 ;  /* 0x0000001000047882 */ /* 0x000fca0000000000 */
[----:B------:R-:W-:Y:S04]  /*36d0*/  DEPBAR.LE SB2, 0x36 ;  /* 0x0000ad800000791a */ /* 0x000fe80000000000 */
[----:B------:R-:W2:Y:S02]  /*36e0*/  UTCATOMSWS.FIND_AND_SET.ALIGN UP0, UR4, UR4 ;  /* 0x00000004000475e3 */ /* 0x000ea40008000800 */
[----:B--2---:R-:W-:Y:S01]  /*36f0*/  MOV R3, UR4 ;  /* 0x0000000400037c02 */ /* 0x004fe20008000f00 */
[----:B------:R-:W-:Y:S05]  /*3700*/  BRA.U !UP0, `(.L_x_56) ;  /* 0xfffffffd08e87547 */ /* 0x000fea000b83ffff */
.L_x_55:
[-C--:B------:R-:W-:Y:S02]  /*3710*/  SHF.L.U32 R2, R2, R3.reuse, RZ ;  /* 0x0000000302027219 */ /* 0x080fe400000006ff */
[----:B------:R-:W-:Y:S01]  /*3720*/  SHF.L.U32 R0, R0, R3, RZ ;  /* 0x0000000300007219 */ /* 0x000fe200000006ff */
[----:B------:R-:W-:Y:S02]  /*3730*/  IMAD.SHL.U32 R3, R3, 0x20, RZ ;  /* 0x0000002003037824 */ /* 0x000fe400078e00ff */
[----:B------:R2:W-:Y:S04]  /*3740*/  ATOMS.OR RZ, [UR5+0x14], R2 ;  /* 0x00001402ffff798c */ /* 0x0005e8000b000005 */
[----:B------:R2:W-:Y:S04]  /*3750*/  ATOMS.OR RZ, [UR5+0x18], R0 ;  /* 0x00001800ffff798c */ /* 0x0005e8000b000005 */
[----:B------:R2:W-:Y:S01]  /*3760*/  STS [UR6+0x160], R3 ;  /* 0x00016003ff007988 */ /* 0x0005e20008000806 */
[----:B------:R-:W-:Y:S05]  /*3770*/  BRA `(.L_x_54) ;  /* 0x0000000000107947 */ /* 0x000fea0003800000 */
.L_x_53:
[----:B------:R-:W-:Y:S02]  /*3780*/  MOV R0, 0xffffffff ;  /* 0xffffffff00007802 */ /* 0x000fe40000000f00 */
[----:B------:R-:W-:-:S03]  /*3790*/  MOV R2, 0x37c0 ;  /* 0x000037c000027802 */ /* 0x000fc60000000f00 */
[----:B------:R2:W-:Y:S04]  /*37a0*/  STS [UR6+0x160], R0 ;  /* 0x00016000ff007988 */ /* 0x0005e80008000806 */
[----:B-12--5:R-:W-:Y:S05]  /*37b0*/  CALL.REL.NOINC `($__internal_1_$__cuda_sm10x_tcgen05_guardrail_trap_phase_invalid_during_alloc) ;  /* 0x0000005000ac7944 */ /* 0x026fea0003c00000 */
.L_x_54:
[----:B------:R-:W-:Y:S05]  /*37c0*/  WARPSYNC.ALL ;  /* 0x0000000000007948 */ /* 0x000fea0003800000 */
[----:B------:R-:W3:Y:S01]  /*37d0*/  S2UR UR4, SR_CgaCtaId ;  /* 0x00000000000479c3 */ /* 0x000ee20000008800 */
[----:B------:R-:W-:Y:S01]  /*37e0*/  UMOV UR20, 0x400 ;  /* 0x0000040000147882 */ /* 0x000fe20000000000 */
[----:B------:R-:W-:-:S06]  /*37f0*/  NOP ;  /* 0x0000000000007918 */ /* 0x000fcc0000000000 */
[----:B------:R-:W-:Y:S06]  /*3800*/  BAR.ARV 0x6, 0xa0 ;  /* 0x0182800000007b1d */ /* 0x000fec0000002000 */
[----:B------:R-:W4:Y:S01]  /*3810*/  LDCU.64 UR6, c[0x0][0x388] ;  /* 0x00007100ff0677ac */ /* 0x000f220008000a00 */
[----:B------:R-:W-:Y:S01]  /*3820*/  IMAD.MOV.U32 R8, RZ, RZ, 0x1 ;  /* 0x00000001ff087424 */ /* 0x000fe200078e00ff */
[----:B------:R-:W1:Y:S01]  /*3830*/  LDCU.64 UR8, c[0x0][0x390] ;  /* 0x00007200ff0877ac */ /* 0x000e620008000a00 */
[----:B------:R-:W-:Y:S01]  /*3840*/  UMOV UR23, URZ ;  /* 0x000000ff00177c82 */ /* 0x000fe20008000000 */
[----:B------:R-:W-:Y:S01]  /*3850*/  UMOV UR19, URZ ;  /* 0x000000ff00137c82 */ /* 0x000fe20008000000 */
[----:B---3--:R-:W-:Y:S01]  /*3860*/  ULEA UR20, UR4, UR20, 0x18 ;  /* 0x0000001404147291 */ /* 0x008fe2000f8ec0ff */
[----:B------:R-:W-:Y:S01]  /*3870*/  UMOV UR32, 0x0 ;  /* 0x0000000000207882 */ /* 0x000fe20000000000 */
[----:B------:R-:W-:-:S02]  /*3880*/  UMOV UR33, 0x4110490 ;  /* 0x0411049000217882 */ /* 0x000fc40000000000 */
[----:B------:R-:W-:Y:S01]  /*3890*/  UIADD3 UR22, UPT, UPT, UR20, 0x1d400, URZ ;  /* 0x0001d40014167890 */ /* 0x000fe2000fffe0ff */
[----:B------:R-:W-:Y:S01]  /*38a0*/  UMOV UR30, 0x0 ;  /* 0x00000000001e7882 */ /* 0x000fe20000000000 */
[----:B------:R-:W-:Y:S01]  /*38b0*/  UMOV UR31, 0x4110490 ;  /* 0x04110490001f7882 */ /* 0x000fe20000000000 */
[----:B----4-:R-:W-:Y:S02]  /*38c0*/  UIADD3 UR4, UPT, UPT, UR6, 0x3f, URZ ;  /* 0x0000003f06047890 */ /* 0x010fe4000fffe0ff */
[----:B------:R-:W2:Y:S01]  /*38d0*/  LDS R9, [UR20+0x160] ;  /* 0x00016014ff097984 */ /* 0x000ea20008000800 */
[----:B------:R-:W-:Y:S02]  /*38e0*/  USHF.R.U32.HI UR22, URZ, 0x4, UR22 ;  /* 0x00000004ff167899 */ /* 0x000fe40008011616 */
[----:B------:R-:W-:Y:S02]  /*38f0*/  USHF.R.S32.HI UR5, URZ, 0x1f, UR4 ;  /* 0x0000001fff057899 */ /* 0x000fe40008011404 */
[----:B------:R-:W-:-:S02]  /*3900*/  ULOP3.LUT UR22, UR22, 0x3fff, URZ, 0xc0, !UPT ;  /* 0x00003fff16167892 */ /* 0x000fc4000f8ec0ff */
[----:B------:R-:W-:Y:S01]  /*3910*/  ULEA.HI UR4, UR5, UR4, URZ, 0x6 ;  /* 0x0000000405047291 */ /* 0x000fe2000f8f30ff */
[----:B------:R-:W-:Y:S01]  /*3920*/  UMOV UR28, 0x0 ;  /* 0x00000000001c7882 */ /* 0x000fe20000000000 */
[----:B------:R-:W-:Y:S02]  /*3930*/  UMOV UR29, 0x4110490 ;  /* 0x04110490001d7882 */ /* 0x000fe40000000000 */
[----:B------:R-:W-:Y:S01]  /*3940*/  USHF.R.S32.HI UR4, URZ, 0x6, UR4 ;  /* 0x00000006ff047899 */ /* 0x000fe20008011404 */
[----:B------:R-:W-:Y:S01]  /*3950*/  UMOV UR26, 0x0 ;  /* 0x00000000001a7882 */ /* 0x000fe20000000000 */
[----:B------:R-:W-:Y:S02]  /*3960*/  UMOV UR27, 0x4110490 ;  /* 0x04110490001b7882 */ /* 0x000fe40000000000 */
[----:B------:R-:W-:-:S04]  /*3970*/  UIMAD UR4, UR4, UR7, URZ ;  /* 0x00000007040472a4 */ /* 0x000fc8000f8e02ff */
[----:B-1----:R-:W-:-:S04]  /*3980*/  UIMAD UR4, UR4, UR8, URZ ;  /* 0x00000008040472a4 */ /* 0x002fc8000f8e02ff */
[----:B------:R-:W-:Y:S02]  /*3990*/  UIMAD UR9, UR4, UR9, URZ ;  /* 0x00000009040972a4 */ /* 0x000fe4000f8e02ff */
[----:B------:R-:W-:Y:S02]  /*39a0*/  UIADD3 UR4, UPT, UPT, UR20, 0x3400, URZ ;  /* 0x0000340014047890 */ /* 0x000fe4000fffe0ff */
[----:B------:R-:W-:Y:S02]  /*39b0*/  UIADD3 UR34, UPT, UPT, UR9, -0x1, URZ ;  /* 0xffffffff09227890 */ /* 0x000fe4000fffe0ff */
[----:B------:R-:W-:Y:S02]  /*39c0*/  USHF.R.U32.HI UR5, URZ, 0x4, UR4 ;  /* 0x00000004ff057899 */ /* 0x000fe40008011604 */
[----:B------:R-:W-:Y:S02]  /*39d0*/  UIADD3 UR4, UPT, UPT, UR20, 0x118, URZ ;  /* 0x0000011814047890 */ /* 0x000fe4000fffe0ff */
[----:B------:R-:W-:-:S02]  /*39e0*/  ULOP3.LUT UR5, UR5, 0x3fff, URZ, 0xc0, !UPT ;  /* 0x00003fff05057892 */ /* 0x000fc4000f8ec0ff */
[----:B------:R-:W-:Y:S02]  /*39f0*/  UPRMT UR25, URZ, 0x654, UR4 ;  /* 0x00000654ff197896 */ /* 0x000fe40008000004 */
[----:B------:R-:W-:Y:S02]  /*3a00*/  ULOP3.LUT UR21, UR5, 0x10000, URZ, 0xfc, !UPT ;  /* 0x0001000005157892 */ /* 0x000fe4000f8efcff */
[----:B------:R-:W-:Y:S01]  /*3a10*/  UISETP.GE.AND UP3, UPT, UR9, 0x1, UPT ;  /* 0x000000010900788c */ /* 0x000fe2000bf66270 */
[C---:B--2---:R-:W-:Y:S01]  /*3a20*/  VIADD R3, R9.reuse, 0x40 ;  /* 0x0000004009037836 */ /* 0x044fe20000000000 */
[----:B------:R-:W-:-:S04]  /*3a30*/  LOP3.LUT R2, R9, 0xffff, RZ, 0xc0, !PT ;  /* 0x0000ffff09027812 */ /* 0x000fc800078ec0ff */
[----:B------:R-:W-:-:S05]  /*3a40*/  LOP3.LUT R3, R3, 0xffff, RZ, 0xc0, !PT ;  /* 0x0000ffff03037812 */ /* 0x000fca00078ec0ff */
[----:B------:R1:W-:Y:S02]  /*3a50*/  STL.64 [R1], R2 ;  /* 0x0000000201007387 */ /* 0x0003e40000100a00 */
[----:B-1----:R-:W-:-:S07]  /*3a60*/  CS2R R2, SRZ ;  /* 0x0000000000027805 */ /* 0x002fce000001ff00 */
.L_x_63:
[----:B-1----:R-:W-:-:S04]  /*3a70*/  SHF.L.U32 R4, R3, 0x1f, RZ ;  /* 0x0000001f03047819 */ /* 0x002fc800000006ff */
[----:B------:R-:W1:Y:S02]  /*3a80*/  SYNCS.PHASECHK.TRANS64.TRYWAIT P0, [UR20+0x110], R4 ;  /* 0x00011004ff0075a7 */ /* 0x000e640008001114 */
[----:B-12-4-:R-:W-:Y:S05]  /*3a90*/  @!P0 BRA `(.L_x_57) ;  /* 0x0000004800908947 */ /* 0x016fea0003800000 */
.L_x_150:
[----:B-1----:R-:W1:Y:S01]  /*3aa0*/  LDS.128 R4, [UR20+0x150] ;  /* 0x00015014ff047984 */ /* 0x002e620008000c00 */
[----:B------:R-:W-:Y:S01]  /*3ab0*/  ULEA UR24, UR23, UR20, 0x3 ;  /* 0x0000001417187291 */ /* 0x000fe2000f8e18ff */
[----:B------:R-:W-:Y:S01]  /*3ac0*/  SHF.L.U32 R0, R8, 0x1f, RZ ;  /* 0x0000001f08007819 */ /* 0x000fe200000006ff */
[----:B------:R-:W-:Y:S01]  /*3ad0*/  @!PT LDS RZ, [RZ] ;  /* 0x00000000fffff984 */ /* 0x000fe20000000800 */
[----:B------:R-:W-:Y:S01]  /*3ae0*/  @!PT LDS RZ, [RZ] ;  /* 0x00000000fffff984 */ /* 0x000fe20000000800 */
[----:B------:R-:W-:Y:S01]  /*3af0*/  @!PT LDS RZ, [RZ] ;  /* 0x00000000fffff984 */ /* 0x000fe20000000800 */
[----:B------:R-:W-:Y:S01]  /*3b00*/  @!PT LDS RZ, [RZ] ;  /* 0x00000000fffff984 */ /* 0x000fe20000000800 */
[----:B------:R2:W-:Y:S06]  /*3b10*/  MEMBAR.ALL.CTA ;  /* 0x0000000000007992 */ /* 0x0005ec0000008000 */
[----:B--2---:R-:W2:Y:S02]  /*3b20*/  FENCE.VIEW.ASYNC.S ;  /* 0x00000000000073c6 */ /* 0x004ea40000000000 */
[----:B--2---:R-:W-:Y:S01]  /*3b30*/  SYNCS.ARRIVE.TRANS64.RED.A1T0 RZ, [UR25], RZ ;  /* 0x000000ffffff79a7 */ /* 0x004fe20008100419 */
[----:B------:R-:W2:Y:S01]  /*3b40*/  SYNCS.PHASECHK.TRANS64.TRYWAIT P0, [UR24+0x130], R0 ;  /* 0x00013000ff0075a7 */ /* 0x000ea20008001118 */
[----:B-1----:R-:W-:Y:S01]  /*3b50*/  LOP3.LUT P3, RZ, R6, 0x1, RZ, 0xc0, !PT ;  /* 0x0000000106ff7812 */ /* 0x002fe2000786c0ff */
[----:B--2---:R-:W-:-:S12]  /*3b60*/  @!P0 BRA `(.L_x_58) ;  /* 0x0000004800748947 */ /* 0x004fd80003800000 */
.L_x_152:
[----:B------:R-:W-:Y:S05]  /*3b70*/  BRA.U !UP3, `(.L_x_59) ;  /* 0x000000010bf87547 */ /* 0x000fea000b800000 */
[----:B-1----:R-:W-:Y:S01]  /*3b80*/  IMAD.U32 R0, RZ, RZ, UR23 ;  /* 0x00000017ff007e24 */ /* 0x002fe2000f8e00ff */
[----:B------:R-:W-:-:S04]  /*3b90*/  ULEA UR4, UR19, UR20, 0x3 ;  /* 0x0000001413047291 */ /* 0x000fc8000f8e18ff */
[----:B------:R-:W-:-:S05]  /*3ba0*/  LEA R0, R0, R1, 0x2 ;  /* 0x0000000100007211 */ /* 0x000fca00078e10ff */
[----:B------:R1:W5:Y:S01]  /*3bb0*/  LDL R4, [R0] ;  /* 0x0000000000047983 */ /* 0x0003620000100800 */
[----:B------:R-:W-:Y:S01]  /*3bc0*/  UPLOP3.LUT UP2, UPT, UPT, UPT, UPT, 0x40, 0x4 ;  /* 0x000000000004789c */ /* 0x000fe20003f4e870 */
[----:B------:R-:W-:Y:S01]  /*3bd0*/  UMOV UR17, UR34 ;  /* 0x0000002200117c82 */ /* 0x000fe20008000000 */
[----:B-1----:R-:W-:-:S04]  /*3be0*/  SHF.L.U32 R0, R2, 0x1f, RZ ;  /* 0x0000001f02007819 */ /* 0x002fc800000006ff */
[----:B------:R1:W2:Y:S01]  /*3bf0*/  SYNCS.PHASECHK.TRANS64.TRYWAIT P2, [UR4], R0 ;  /* 0x00000000ff0075a7 */ /* 0x0002a20008041104 */
[----:B------:R-:W-:-:S05]  /*3c00*/  UMOV UR4, UR19 ;  /* 0x0000001300047c82 */ /* 0x000fca0008000000 */
.L_x_62:
[----:B------:R-:W-:Y:S01]  /*3c10*/  ULEA UR18, UR4, UR20, 0x3 ;  /* 0x0000001404127291 */ /* 0x000fe2000f8e18ff */
[----:B--234-:R-:W-:Y:S11]  /*3c20*/  @P2 BRA `(.L_x_60) ;  /* 0x00000000000c2947 */ /* 0x01cff60003800000 */
[----:B------:R-:W-:Y:S04]  /*3c30*/  SHF.L.U32 R5, R2, 0x1f, RZ ;  /* 0x0000001f02057819 */ /* 0x000fe800000006ff */
[----:B------:R-:W2:Y:S02]  /*3c40*/  SYNCS.PHASECHK.TRANS64.TRYWAIT P0, [UR18], R5 ;  /* 0x00000005ff0075a7 */ /* 0x000ea40008001112 */
[----:B--2---:R-:W-:Y:S05]  /*3c50*/  @!P0 BRA `(.L_x_61) ;  /* 0x0000004800508947 */ /* 0x004fea0003800000 */
.L_x_60:
[----:B------:R-:W-:Y:S01]  /*3c60*/  UISETP.NE.AND UP0, UPT, UR17, URZ, UPT ;  /* 0x000000ff1100728c */ /* 0x000fe2000bf05270 */
[----:B------:R-:W-:Y:S01]  /*3c70*/  PLOP3.LUT P2, PT, PT, PT, PT, 0x80, 0x8 ;  /* 0x000000000008781c */ /* 0x000fe20003f4f070 */
[----:B------:R-:W-:Y:S01]  /*3c80*/  UIADD3 UR5, UPT, UPT, UR4, 0x1, URZ ;  /* 0x0000000104057890 */ /* 0x000fe2000fffe0ff */
[----:B------:R-:W-:Y:S11]  /*3c90*/  ELECT P1, URZ, PT ;  /* 0x0000000000ff782f */ /* 0x000ff60003820000 */
[----:B------:R-:W-:Y:S02]  /*3ca0*/  @!UPT UIADD3 URZ, UPT, UPT, URZ, URZ, URZ ;  /* 0x000000fffffff290 */ /* 0x000fe4000fffe0ff */
[----:B-----5:R-:W-:Y:S01]  /*3cb0*/  @P1 R2UR.BROADCAST UR8, R4 ;  /* 0x00000000040812ca */ /* 0x020fe200008e0000 */
[----:B------:R-:W-:Y:S01]  /*3cc0*/  UISETP.NE.AND UP1, UPT, UR5, 0xd, UPT ;  /* 0x0000000d0500788c */ /* 0x000fe2000bf25270 */
[----:B------:R-:W-:Y:S01]  /*3cd0*/  PLOP3.LUT P0, PT, PT, PT, UP0, 0x80, 0x8 ;  /* 0x000000000008781c */ /* 0x000fe20003f0f008 */
[----:B------:R-:W-:Y:S02]  /*3ce0*/  ULEA UR10, UR4, UR22, 0x9 ;  /* 0x00000016040a7291 */ /* 0x000fe4000f8e48ff */
[----:B------:R-:W-:Y:S02]  /*3cf0*/  USEL UR6, URZ, 0x1, UP1 ;  /* 0x00000001ff067887 */ /* 0x000fe40008800000 */
[----:B------:R-:W-:Y:S02]  /*3d00*/  USEL UR19, UR5, URZ, UP1 ;  /* 0x000000ff05137287 */ /* 0x000fe40008800000 */
[----:B------:R-:W-:Y:S02]  /*3d10*/  ULEA UR14, UR4, UR21, 0x9 ;  /* 0x00000015040e7291 */ /* 0x000fe4000f8e48ff */
[----:B------:R-:W-:Y:S01]  /*3d20*/  @UP0 ULEA UR5, UR19, UR20, 0x3 ;  /* 0x0000001413050291 */ /* 0x000fe2000f8e18ff */
[----:B------:R-:W-:Y:S01]  /*3d30*/  LOP3.LUT R2, R2, UR6, RZ, 0x3c, !PT ;  /* 0x0000000602027c12 */ /* 0x000fe2000f8e3cff */
[----:B------:R-:W-:Y:S02]  /*3d40*/  UIADD3 UR6, UPT, UPT, UR10, 0x80, URZ ;  /* 0x000000800a067890 */ /* 0x000fe4000fffe0ff */
[----:B------:R-:W-:Y:S01]  /*3d50*/  UIADD3 UR4, UPT, UPT, UR14, 0x2, URZ ;  /* 0x000000020e047890 */ /* 0x000fe2000fffe0ff */
[----:B-1----:R-:W-:Y:S01]  /*3d60*/  @P0 SHF.L.U32 R0, R2, 0x1f, RZ ;  /* 0x0000001f02000819 */ /* 0x002fe200000006ff */
[----:B------:R-:W-:Y:S01]  /*3d70*/  UIADD3 UR12, UPT, UPT, UR10, 0x100, URZ ;  /* 0x000001000a0c7890 */ /* 0x000fe2000fffe0ff */
[----:B------:R-:W-:Y:S02]  /*3d80*/  UMOV UR11, 0x40004040 ;  /* 0x40004040000b7882 */ /* 0x000fe40000000000 */
[----:B------:R3:W4:Y:S01]  /*3d90*/  @P0 SYNCS.PHASECHK.TRANS64.TRYWAIT P2, [UR5], R0 ;  /* 0x00000000ff0005a7 */ /* 0x0007220008041105 */
[----:B------:R-:W-:Y:S11]  /*3da0*/  ELECT P0, URZ, PT ;  /* 0x0000000000ff782f */ /* 0x000ff60003800000 */
[----:B------:R-:W-:Y:S02]  /*3db0*/  @!UPT UIADD3 URZ, UPT, UPT, URZ, URZ, URZ ;  /* 0x000000fffffff290 */ /* 0x000fe4000fffe0ff */
[C---:B------:R-:W-:Y:S02]  /*3dc0*/  @P0 R2UR.BROADCAST UR16, R4.reuse ;  /* 0x00000000041002ca */ /* 0x040fe400008e0000 */
[----:B------:R-:W-:Y:S01]  /*3dd0*/  ELECT P0, URZ, PT ;  /* 0x0000000000ff782f */ /* 0x000fe20003800000 */
[----:B------:R-:W-:Y:S01]  /*3de0*/  UMOV UR15, 0x40004040 ;  /* 0x40004040000f7882 */ /* 0x000fe20000000000 */
[----:B------:R-:W-:Y:S01]  /*3df0*/  UMOV UR7, 0x40004040 ;  /* 0x4000404000077882 */ /* 0x000fe20000000000 */
[----:B------:R1:W-:Y:S01]  /*3e00*/  UTCHMMA gdesc[UR14], gdesc[UR10], tmem[UR8], tmem[UR32], idesc[UR33], UP2 ;  /* 0x00ff200a0e0075ea */ /* 0x0003e20009000008 */
[----:B------:R-:W-:Y:S01]  /*3e10*/  UPLOP3.LUT UP2, UPT, UPT, UPT, UPT, 0x80, 0x8 ;  /* 0x000000000008789c */ /* 0x000fe20003f4f070 */
[----:B------:R-:W-:Y:S01]  /*3e20*/  UMOV UR5, 0x40004040 ;  /* 0x4000404000057882 */ /* 0x000fe20000000000 */
[----:B------:R-:W-:Y:S01]  /*3e30*/  UMOV UR13, 0x40004040 ;  /* 0x40004040000d7882 */ /* 0x000fe20000000000 */
[----:B------:R-:W-:Y:S04]  /*3e40*/  UMOV UR9, 0x40004040 ;  /* 0x4000404000097882 */ /* 0x000fe80000000000 */
[----:B------:R2:W-:Y:S01]  /*3e50*/  UTCHMMA gdesc[UR4], gdesc[UR6], tmem[UR16], tmem[UR30], idesc[UR31], UPT ;  /* 0x00ff1e06040075ea */ /* 0x0005e2000b800010 */
[----:B-1----:R-:W-:Y:S01]  /*3e60*/  UIADD3 UR8, UPT, UPT, UR14, 0x4, URZ ;  /* 0x000000040e087890 */ /* 0x002fe2000fffe0ff */
[C---:B------:R-:W-:Y:S02]  /*3e70*/  @P0 R2UR.BROADCAST UR15, R4.reuse ;  /* 0x00000000040f02ca */ /* 0x040fe400008e0000 */
[----:B------:R-:W-:Y:S01]  /*3e80*/  ELECT P0, URZ, PT ;  /* 0x0000000000ff782f */ /* 0x000fe20003800000 */
[----:B------:R-:W-:Y:S02]  /*3e90*/  UIADD3 UR10, UPT, UPT, UR10, 0x180, URZ ;  /* 0x000001800a0a7890 */ /* 0x000fe4000fffe0ff */
[----:B--2---:R-:W-:Y:S10]  /*3ea0*/  UIADD3 UR6, UPT, UPT, UR14, 0x6, URZ ;  /* 0x000000060e067890 */ /* 0x004ff4000fffe0ff */
[----:B------:R-:W-:Y:S01]  /*3eb0*/  @P0 R2UR.BROADCAST UR14, R4 ;  /* 0x00000000040e02ca */ /* 0x000fe200008e0000 */
[----:B------:R-:W-:Y:S02]  /*3ec0*/  UIADD3 UR5, UPT, UPT, UR18, 0x68, URZ ;  /* 0x0000006812057890 */ /* 0x000fe4000fffe0ff */
[----:B------:R-:W-:Y:S01]  /*3ed0*/  UIADD3 UR4, UPT, UPT, UR17, 0x1, URZ ;  /* 0x0000000111047890 */ /* 0x000fe2000fffe0ff */
[----:B------:R1:W-:Y:S03]  /*3ee0*/  UTCHMMA gdesc[UR8], gdesc[UR12], tmem[UR15], tmem[UR28], idesc[UR29], UPT ;  /* 0x00ff1c0c080075ea */ /* 0x0003e6000b80000f */
[----:B------:R-:W-:Y:S03]  /*3ef0*/  UISETP.GT.U32.AND UP0, UPT, UR4, 0x1, UPT ;  /* 0x000000010400788c */ /* 0x000fe6000bf04070 */
[----:B------:R-:W-:Y:S03]  /*3f00*/  UMOV UR4, UR19 ;  /* 0x0000001300047c82 */ /* 0x000fe60008000000 */
[----:B------:R3:W-:Y:S01]  /*3f10*/  UTCHMMA gdesc[UR6], gdesc[UR10], tmem[UR14], tmem[UR26], idesc[UR27], UPT ;  /* 0x00ff1a0a060075ea */ /* 0x0007e2000b80000e */
[----:B------:R3:W-:Y:S01]  /*3f20*/  UTCBAR [UR5], URZ ;  /* 0x000000ff050073e9 */ /* 0x0007e200080000ff */
[----:B-1----:R-:W-:Y:S07]  /*3f30*/  UIADD3 UR8, UPT, UPT, UR17, -0x1, URZ ;  /* 0xffffffff11087890 */ /* 0x002fee000fffe0ff */
[----:B------:R-:W-:Y:S01]  /*3f40*/  UMOV UR17, UR8 ;  /* 0x0000000800117c82 */ /* 0x000fe20008000000 */
[----:B------:R-:W-:Y:S05]  /*3f50*/  BRA.U UP0, `(.L_x_62) ;  /* 0xfffffffd002c7547 */ /* 0x000fea000b83ffff */
.L_x_59:
[----:B------:R-:W-:Y:S01]  /*3f60*/  UIADD3 UR4, UPT, UPT, UR23, 0x1, URZ ;  /* 0x0000000117047890 */ /* 0x000fe2000fffe0ff */
[----:B------:R-:W-:Y:S01]  /*3f70*/  LOP3.LUT R3, R3, 0x1, RZ, 0x3c, !PT ;  /* 0x0000000103037812 */ /* 0x000fe200078e3cff */
[----:B---3--:R-:W-:Y:S02]  /*3f80*/  UIADD3 UR5, UPT, UPT, UR24, 0x120, URZ ;  /* 0x0000012018057890 */ /* 0x008fe4000fffe0ff */
[----:B------:R-:W-:-:S04]  /*3f90*/  UISETP.NE.AND UP0, UPT, UR4, 0x2, UPT ;  /* 0x000000020400788c */ /* 0x000fc8000bf05270 */
[----:B------:R-:W-:Y:S02]  /*3fa0*/  USEL UR6, URZ, 0x1, UP0 ;  /* 0x00000001ff067887 */ /* 0x000fe40008000000 */
[----:B------:R-:W-:Y:S01]  /*3fb0*/  USEL UR23, UR4, URZ, UP0 ;  /* 0x000000ff04177287 */ /* 0x000fe20008000000 */
[----:B------:R2:W-:Y:S03]  /*3fc0*/  UTCBAR [UR5], URZ ;  /* 0x000000ff050073e9 */ /* 0x0005e600080000ff */
[----:B------:R-:W-:Y:S01]  /*3fd0*/  LOP3.LUT R8, R8, UR6, RZ, 0x3c, !PT ;  /* 0x0000000608087c12 */ /* 0x000fe2000f8e3cff */
[----:B------:R-:W-:Y:S07]  /*3fe0*/  @P3 BRA `(.L_x_63) ;  /* 0xfffffff800a03947 */ /* 0x000fee000383ffff */
[----:B------:R-:W3:Y:S01]  /*3ff0*/  S2UR UR6, SR_CgaCtaId ;  /* 0x00000000000679c3 */ /* 0x000ee20000008800 */
[----:B------:R-:W-:Y:S01]  /*4000*/  ELECT P0, URZ, PT ;  /* 0x0000000000ff782f */ /* 0x000fe20003800000 */
[----:B-1----:R-:W-:Y:S01]  /*4010*/  IMAD.MOV.U32 R0, RZ, RZ, 0x1 ;  /* 0x00000001ff007424 */ /* 0x002fe200078e00ff */
[----:B------:R-:W-:Y:S01]  /*4020*/  UIADD3 UR20, UPT, UPT, UR20, 0x130, URZ ;  /* 0x0000013014147890 */ /* 0x000fe2000fffe0ff */
[----:B------:R-:W-:Y:S01]  /*4030*/  SHF.L.U32 R2, R8, 0x1f, RZ ;  /* 0x0000001f08027819 */ /* 0x000fe200000006ff */
[----:B------:R-:W-:-:S03]  /*4040*/  UMOV UR4, 0x40 ;  /* 0x0000004000047882 */ /* 0x000fc60000000000 */
[----:B------:R-:W-:Y:S01]  /*4050*/  UVIRTCOUNT.DEALLOC.SMPOOL 0x80 ;  /* 0x000000800000784c */ /* 0x000fe20000000000 */
[----:B---3--:R-:W-:Y:S02]  /*4060*/  ULEA UR6, UR6, UR4, 0x18 ;  /* 0x0000000406067291 */ /* 0x008fe4000f8ec0ff */
[----:B------:R-:W-:-:S07]  /*4070*/  ULEA UR4, UR23, UR20, 0x3 ;  /* 0x0000001417047291 */ /* 0x000fce000f8e18ff */
[----:B------:R1:W-:Y:S02]  /*4080*/  @P0 STS.U8 [UR6+0x1c], R0 ;  /* 0x00001c00ff000988 */ /* 0x0003e40008000006 */
[----:B------:R-:W3:Y:S02]  /*4090*/  SYNCS.PHASECHK.TRANS64.TRYWAIT P0, [UR4], R2 ;  /* 0x00000002ff0075a7 */ /* 0x000ee40008001104 */
[----:B-1-3--:R-:W-:Y:S05]  /*40a0*/  @!P0 BRA `(.L_x_64) ;  /* 0x0000004400548947 */ /* 0x00afea0003800000 */
.L_x_155:
[----:B------:R-:W-:-:S04]  /*40b0*/  UIADD3 UR4, UPT, UPT, UR23, 0x1, URZ ;  /* 0x0000000117047890 */ /* 0x000fc8000fffe0ff */
[----:B------:R-:W-:-:S04]  /*40c0*/  UISETP.NE.AND UP0, UPT, UR4, 0x2, UPT ;  /* 0x000000020400788c */ /* 0x000fc8000bf05270 */
[----:B--2---:R-:W-:Y:S02]  /*40d0*/  USEL UR5, URZ, 0x1, UP0 ;  /* 0x00000001ff057887 */ /* 0x004fe40008000000 */
[----:B------:R-:W-:-:S04]  /*40e0*/  USEL UR4, UR4, URZ, UP0 ;  /* 0x000000ff04047287 */ /* 0x000fc80008000000 */
[----:B------:R-:W-:Y:S01]  /*40f0*/  ULEA UR4, UR4, UR20, 0x3 ;  /* 0x0000001404047291 */ /* 0x000fe2000f8e18ff */
[----:B-1----:R-:W-:-:S04]  /*4100*/  LOP3.LUT R2, R8, UR5, RZ, 0x3c, !PT ;  /* 0x0000000508027c12 */ /* 0x002fc8000f8e3cff */
[----:B------:R-:W-:-:S04]  /*4110*/  SHF.L.U32 R2, R2, 0x1f, RZ ;  /* 0x0000001f02027819 */ /* 0x000fc800000006ff */
[----:B------:R-:W1:Y:S02]  /*4120*/  SYNCS.PHASECHK.TRANS64.TRYWAIT P0, [UR4], R2 ;  /* 0x00000002ff0075a7 */ /* 0x000e640008001104 */
[----:B-1----:R-:W-:Y:S05]  /*4130*/  @!P0 BRA `(.L_x_65) ;  /* 0x0000004400488947 */ /* 0x002fea0003800000 */
.L_x_157:
[----:B------:R-:W-:Y:S01]  /*4140*/  NOP ;  /* 0x0000000000007918 */ /* 0x000fe20000000000 */
[----:B-1----:R-:W1:Y:S01]  /*4150*/  LDS R0, [UR6+0x14] ;  /* 0x00001406ff007984 */ /* 0x002e620008000800 */
[----:B------:R-:W-:Y:S01]  /*4160*/  LOP3.LUT R3, R9, 0xffff, RZ, 0xc0, !PT ;  /* 0x0000ffff09037812 */ /* 0x000fe200078ec0ff */
[----:B------:R-:W-:-:S03]  /*4170*/  IMAD.MOV.U32 R2, RZ, RZ, 0xffff ;  /* 0x0000ffffff027424 */ /* 0x000fc600078e00ff */
[----:B------:R-:W-:-:S04]  /*4180*/  SHF.R.U32.HI R3, RZ, 0x5, R3 ;  /* 0x00000005ff037819 */ /* 0x000fc80000011603 */
[----:B------:R-:W-:-:S04]  /*4190*/  SHF.L.U32 R2, R2, R3, RZ ;  /* 0x0000000302027219 */ /* 0x000fc800000006ff */
[----:B-1----:R-:W-:-:S04]  /*41a0*/  LOP3.LUT R0, R0, R2, RZ, 0xc0, !PT ;  /* 0x0000000200007212 */ /* 0x002fc800078ec0ff */
[----:B------:R-:W-:Y:S01]  /*41b0*/  ISETP.NE.AND P0, PT, R0, R2, PT ;  /* 0x000000020000720c */ /* 0x000fe20003f05270 */
[----:B------:R-:W-:-:S05]  /*41c0*/  IMAD.MOV.U32 R0, RZ, RZ, 0x1 ;  /* 0x00000001ff007424 */ /* 0x000fca00078e00ff */
[----:B------:R-:W-:-:S07]  /*41d0*/  SHF.L.U32 R0, R0, R3, RZ ;  /* 0x0000000300007219 */ /* 0x000fce00000006ff */
[----:B------:R-:W-:Y:S05]  /*41e0*/  @P0 BRA `(.L_x_66) ;  /* 0x00000000005c0947 */ /* 0x000fea0003800000 */
[----:B------:R-:W1:Y:S02]  /*41f0*/  LDS R3, [UR6+0x18] ;  /* 0x00001806ff037984 */ /* 0x000e640008000800 */
[----:B-1----:R-:W-:-:S04]  /*4200*/  LOP3.LUT R3, R3, R0, RZ, 0xc0, !PT ;  /* 0x0000000003037212 */ /* 0x002fc800078ec0ff */
[----:B------:R-:W-:-:S13]  /*4210*/  ISETP.NE.AND P0, PT, R3, R0, PT ;  /* 0x000000000300720c */ /* 0x000fda0003f05270 */
[----:B------:R-:W-:Y:S05]  /*4220*/  @P0 BRA `(.L_x_67) ;  /* 0x0000000000400947 */ /* 0x000fea0003800000 */
[----:B------:R-:W-:Y:S01]  /*4230*/  R2UR UR4, R2 ;  /* 0x00000000020472ca */ /* 0x000fe200000e0000 */
[----:B------:R-:W1:Y:S01]  /*4240*/  S2R R3, SR_LANEID ;  /* 0x0000000000037919 */ /* 0x000e620000000000 */
[----:B------:R-:W-:-:S04]  /*4250*/  LOP3.LUT R0, RZ, R0, RZ, 0x33, !PT ;  /* 0x00000000ff007212 */ /* 0x000fc800078e33ff */
[----:B------:R-:W2:Y:S07]  /*4260*/  REDUX UR7, R0 ;  /* 0x00000000000773c4 */ /* 0x000eae0000000000 */
[----:B------:R-:W-:-:S03]  /*4270*/  ULOP3.LUT UR5, URZ, UR4, URZ, 0x33, !UPT ;  /* 0x00000004ff057292 */ /* 0x000fc6000f8e33ff */
[----:B------:R-:W-:Y:S02]  /*4280*/  VOTEU.ANY UR4, UPT, PT ;  /* 0x0000000000047886 */ /* 0x000fe400038e0100 */
[----:B------:R-:W-:Y:S01]  /*4290*/  UFLO.U32 UR4, UR4 ;  /* 0x00000004000472bd */ /* 0x000fe200080e0000 */
[----:B------:R-:W-:-:S04]  /*42a0*/  IMAD.U32 R2, RZ, RZ, UR5 ;  /* 0x00000005ff027e24 */ /* 0x000fc8000f8e00ff */
[----:B------:R-:W3:Y:S02]  /*42b0*/  REDUX UR8, R2 ;  /* 0x00000000020873c4 */ /* 0x000ee40000000000 */
[----:B------:R1:W-:Y:S01]  /*42c0*/  UTCATOMSWS.AND URZ, UR5 ;  /* 0x0000000500ff79e3 */ /* 0x0003e20008000000 */
[----:B--2---:R-:W-:Y:S01]  /*42d0*/  IMAD.U32 R0, RZ, RZ, UR7 ;  /* 0x00000007ff007e24 */ /* 0x004fe2000f8e00ff */
[----:B-1----:R-:W-:Y:S01]  /*42e0*/  ISETP.EQ.U32.AND P0, PT, R3, UR4, PT ;  /* 0x0000000403007c0c */ /* 0x002fe2000bf02070 */
[----:B---3--:R-:W-:-:S12]  /*42f0*/  IMAD.U32 R2, RZ, RZ, UR8 ;  /* 0x00000008ff027e24 */ /* 0x008fd8000f8e00ff */
[----:B------:R1:W-:Y:S04]  /*4300*/  @P0 ATOMS.AND RZ, [UR6+0x14], R2 ;  /* 0x00001402ffff098c */ /* 0x0003e8000a800006 */
[----:B------:R1:W-:Y:S01]  /*4310*/  @P0 ATOMS.AND RZ, [UR6+0x18], R0 ;  /* 0x00001800ffff098c */ /* 0x0003e2000a800006 */
[----:B------:R-:W-:Y:S05]  /*4320*/  BRA `(.L_x_68) ;  /* 0x0000000000147947 */ /* 0x000fea0003800000 */
.L_x_67:
[----:B------:R-:W-:Y:S02]  /*4330*/  MOV R2, 0x4350 ;  /* 0x0000435000027802 */ /* 0x000fe40000000f00 */
[----:B----45:R-:W-:Y:S05]  /*4340*/  CALL.REL.NOINC `($__internal_0_$__cuda_sm10x_tcgen05_guardrail_trap_col_being_dealloced_not_returned_by_alloc) ;  /* 0x0000004400bc7944 */ /* 0x030fea0003c00000 */
[----:B------:R-:W-:Y:S05]  /*4350*/  BRA `(.L_x_68) ;  /* 0x0000000000087947 */ /* 0x000fea0003800000 */
.L_x_66:
[----:B------:R-:W-:Y:S02]  /*4360*/  MOV R2, 0x4380 ;  /* 0x0000438000027802 */ /* 0x000fe40000000f00 */
[----:B----45:R-:W-:Y:S05]  /*4370*/  CALL.REL.NOINC `($__internal_2_$__cuda_sm10x_tcgen05_guardrail_trap_unallocated_columns_being_dealloced) ;  /* 0x0000004400c87944 */ /* 0x030fea0003c00000 */
.L_x_68:
[----:B------:R-:W-:Y:S01]  /*4380*/  NOP ;  /* 0x0000000000007918 */ /* 0x000fe20000000000 */
[----:B------:R-:W-:Y:S05]  /*4390*/  EXIT ;  /* 0x000000000000794d */ /* 0x000fea0003800000 */
.L_x_52:
[----:B------:R-:W-:-:S09]  /*43a0*/  UISETP.NE.OR UP0, UPT, UR15, 0x3, !UP2 ;  /* 0x000000030f00788c */ /* 0x000fd2000d705670 */
[----:B------:R-:W-:Y:S05]  /*43b0*/  BRA.U UP0, `(.L_x_69) ;  /* 0x0000001100747547 */ /* 0x000fea000b800000 */
[----:B------:R-:W2:Y:S01]  /*43c0*/  LDC.64 R2, c[0x0][0x988] ;  /* 0x00026200ff027b82 */ /* 0x000ea20000000a00 */
[----:B------:R-:W3:Y:S01]  /*43d0*/  LDCU UR27, c[0x0][0x370] ;  /* 0x00006e00ff1b77ac */ /* 0x000ee20008000800 */
[----:B------:R-:W-:Y:S01]  /*43e0*/  R2UR UR45, R44 ;  /* 0x000000002c2d72ca */ /* 0x000fe200000e0000 */
[----:B------:R-:W-:Y:S01]  /*43f0*/  IMAD.MOV.U32 R11, RZ, RZ, 0x1 ;  /* 0x00000001ff0b7424 */ /* 0x000fe200078e00ff */
[----:B------:R-:W-:Y:S01]  /*4400*/  R2UR UR44, R45 ;  /* 0x000000002d2c72ca */ /* 0x000fe200000e0000 */
[----:B------:R-:W4:Y:S01]  /*4410*/  LDCU.128 UR28, c[0x0][0xc10] ;  /* 0x00018200ff1c77ac */ /* 0x000f220008000c00 */
[----:B------:R-:W-:Y:S02]  /*4420*/  IMAD.MOV.U32 R10, RZ, RZ, RZ ;  /* 0x000000ffff0a7224 */ /* 0x000fe400078e00ff */
[----:B------:R-:W1:Y:S01]  /*4430*/  S2UR UR6, SR_CgaCtaId ;  /* 0x00000000000679c3 */ /* 0x000e620000008800 */
[----:B------:R-:W4:Y:S01]  /*4440*/  LDCU UR26, c[0x0][0x374] ;  /* 0x00006e80ff1a77ac */ /* 0x000f220008000800 */
[----:B------:R-:W-:Y:S01]  /*4450*/  IMAD.MOV.U32 R9, RZ, RZ, 0x1000 ;  /* 0x00001000ff097424 */ /* 0x000fe200078e00ff */
[----:B------:R-:W3:Y:S05]  /*4460*/  LDCU.128 UR32, c[0x0][0xa80] ;  /* 0x00015000ff2077ac */ /* 0x000eea0008000c00 */
[----:B------:R-:W3:Y:S01]  /*4470*/  LDC.64 R12, c[0x0][0x348] ;  /* 0x0000d200ff0c7b82 */ /* 0x000ee20000000a00 */
[----:B------:R-:W3:Y:S01]  /*4480*/  LDCU UR17, c[0x0][0xc0c] ;  /* 0x00018180ff1177ac */ /* 0x000ee20008000800 */
[----:B------:R-:W3:Y:S01]  /*4490*/  LDCU UR47, c[0x0][0xc20] ;  /* 0x00018400ff2f77ac */ /* 0x000ee20008000800 */
[----:B--2---:R-:W-:Y:S01]  /*44a0*/  ISETP.NE.U32.AND P0, PT, R2, RZ, PT ;  /* 0x000000ff0200720c */ /* 0x004fe20003f05070 */
[----:B------:R-:W2:Y:S03]  /*44b0*/  LDCU UR4, c[0x0][0xc30] ;  /* 0x00018600ff0477ac */ /* 0x000ea60008000800 */
[----:B------:R-:W-:Y:S01]  /*44c0*/  ISETP.NE.AND.EX P0, PT, R3, RZ, PT, P0 ;  /* 0x000000ff0300720c */ /* 0x000fe20003f05300 */
[----:B------:R-:W2:Y:S01]  /*44d0*/  LDCU.128 UR40, c[0x0][0xa90] ;  /* 0x00015200ff2877ac */ /* 0x000ea20008000c00 */
[----:B------:R-:W2:Y:S01]  /*44e0*/  LDC.64 R2, c[0x0][0x990] ;  /* 0x00026400ff027b82 */ /* 0x000ea20000000a00 */
[----:B------:R-:W-:Y:S01]  /*44f0*/  UMOV UR24, 0x400 ;  /* 0x0000040000187882 */ /* 0x000fe20000000000 */
[----:B----4-:R-:W-:-:S02]  /*4500*/  UIMAD.WIDE.U32 UR8, UR26, UR31, URZ ;  /* 0x0000001f1a0872a5 */ /* 0x010fc4000f8e00ff */
[----:B-1----:R-:W-:Y:S02]  /*4510*/  ULEA UR24, UR6, UR24, 0x18 ;  /* 0x0000001806187291 */ /* 0x002fe4000f8ec0ff */
[----:B---3--:R-:W-:Y:S02]  /*4520*/  UIMAD.WIDE.U32 UR6, UR27, UR28, URZ ;  /* 0x0000001c1b0672a5 */ /* 0x008fe4000f8e00ff */
[----:B------:R-:W-:Y:S02]  /*4530*/  UISETP.NE.AND UP5, UPT, UR32, 0x1, UPT ;  /* 0x000000012000788c */ /* 0x000fe4000bfa5270 */
[----:B------:R-:W-:Y:S02]  /*4540*/  UIADD3 UR36, UPT, UPT, UR24, 0x118, URZ ;  /* 0x0000011818247890 */ /* 0x000fe4000fffe0ff */
[----:B------:R-:W-:Y:S01]  /*4550*/  UISETP.GE.AND UP0, UPT, UR39, 0x1, UPT ;  /* 0x000000012700788c */ /* 0x000fe2000bf06270 */
[----:B------:R-:W-:Y:S01]  /*4560*/  UMOV UR38, UR7 ;  /* 0x0000000700267c82 */ /* 0x000fe20008000000 */
[----:B------:R-:W-:Y:S01]  /*4570*/  UMOV UR37, UR9 ;  /* 0x0000000900257c82 */ /* 0x000fe20008000000 */
[----:B------:R-:W-:-:S02]  /*4580*/  UISETP.NE.AND UP1, UPT, UR17, 0x1, UPT ;  /* 0x000000011100788c */ /* 0x000fc4000bf25270 */
[----:B------:R-:W-:Y:S01]  /*4590*/  UISETP.NE.AND UP0, UPT, UR30, 0x1, UPT ;  /* 0x000000011e00788c */ /* 0x000fe2000bf05270 */
[----:B------:R-:W-:Y:S01]  /*45a0*/  UMOV UR23, URZ ;  /* 0x000000ff00177c82 */ /* 0x000fe20008000000 */
[----:B------:R-:W1:Y:S01]  /*45b0*/  LDCU UR48, c[0x0][0xaa0] ;  /* 0x00015400ff3077ac */ /* 0x000e620008000800 */
[----:B------:R-:W-:Y:S02]  /*45c0*/  UPLOP3.LUT UP4, UPT, UPT, UPT, UPT, 0x40, 0x4 ;  /* 0x000000000004789c */ /* 0x000fe40003f8e870 */
[----:B------:R-:W-:Y:S01]  /*45d0*/  UISETP.NE.AND UP6, UPT, UR39, 0x1, UPT ;  /* 0x000000012700788c */ /* 0x000fe2000bfc5270 */
[----:B------:R-:W3:Y:S01]  /*45e0*/  LDCU.64 UR18, c[0x0][0xc28] ;  /* 0x00018500ff1277ac */ /* 0x000ee20008000a00 */
[----:B--2---:R-:W-:Y:S02]  /*45f0*/  UISETP.NE.AND UP2, UPT, UR4, 0x1, UPT ;  /* 0x000000010400788c */ /* 0x004fe4000bf45270 */
[----:B------:R-:W-:Y:S02]  /*4600*/  UPRMT UR36, URZ, 0x654, UR36 ;  /* 0x00000654ff247896 */ /* 0x000fe40008000024 */
[----:B------:R-:W-:-:S02]  /*4610*/  USHF.R.U32.HI UR38, URZ, UR29, UR38 ;  /* 0x0000001dff267299 */ /* 0x000fc40008011626 */
[----:B------:R-:W-:Y:S02]  /*4620*/  USHF.R.U32.HI UR37, URZ, UR47, UR37 ;  /* 0x0000002fff257299 */ /* 0x000fe40008011625 */
[----:B------:R-:W-:Y:S02]  /*4630*/  UISETP.NE.AND UP1, UPT, UR35, 0x1, UPT ;  /* 0x000000012300788c */ /* 0x000fe4000bf25270 */
[----:B------:R-:W-:Y:S01]  /*4640*/  UISETP.NE.AND UP0, UPT, UR42, 0x1, UPT ;  /* 0x000000012a00788c */ /* 0x000fe2000bf05270 */
[----:B------:R-:W-:-:S10]  /*4650*/  VOTEU.ANY UP5, P0 ;  /* 0x0000000000ff7886 */ /* 0x000fd400000a0100 */
.L_x_78:
[----:B------:R-:W-:Y:S04]  /*4660*/  SHF.L.U32 R4, R10, 0x1f, RZ ;  /* 0x0000001f0a047819 */ /* 0x000fe800000006ff */
[----:B--2---:R-:W2:Y:S02]  /*4670*/  SYNCS.PHASECHK.TRANS64.TRYWAIT P0, [UR24+0x110], R4 ;  /* 0x00011004ff0075a7 */ /* 0x004ea40008001118 */
[----:B--2---:R-:W-:Y:S05]  /*4680*/  @!P0 BRA `(.L_x_70) ;  /* 0x00000040000c8947 */ /* 0x004fea0003800000 */
.L_x_159:
[----:B--2---:R-:W2:Y:S01]  /*4690*/  LDS.128 R4, [UR24+0x150] ;  /* 0x00015018ff047984 */ /* 0x004ea20008000c00 */
[----:B------:R-:W-:Y:S01]  /*46a0*/  UISETP.GE.AND UP0, UPT, UR39, 0x1, UPT ;  /* 0x000000012700788c */ /* 0x000fe2000bf06270 */
[----:B------:R-:W-:Y:S01]  /*46b0*/  @!PT LDS RZ, [RZ] ;  /* 0x00000000fffff984 */ /* 0x000fe20000000800 */
[----:B------:R-:W-:Y:S01]  /*46c0*/  @!PT LDS RZ, [RZ] ;  /* 0x00000000fffff984 */ /* 0x000fe20000000800 */
[----:B------:R-:W-:Y:S01]  /*46d0*/  @!PT LDS RZ, [RZ] ;  /* 0x00000000fffff984 */ /* 0x000fe20000000800 */
[----:B------:R-:W-:Y:S01]  /*46e0*/  @!PT LDS RZ, [RZ] ;  /* 0x00000000fffff984 */ /* 0x000fe20000000800 */
[----:B------:R4:W-:Y:S06]  /*46f0*/  MEMBAR.ALL.CTA ;  /* 0x0000000000007992 */ /* 0x0009ec0000008000 */
[----:B----4-:R-:W4:Y:S02]  /*4700*/  FENCE.VIEW.ASYNC.S ;  /* 0x00000000000073c6 */ /* 0x010f240000000000 */
[----:B----4-:R-:W-:Y:S01]  /*4710*/  SYNCS.ARRIVE.TRANS64.RED.A1T0 RZ, [UR36], RZ ;  /* 0x000000ffffff79a7 */ /* 0x010fe20008100424 */
[----:B--2---:R-:W-:Y:S11]  /*4720*/  LOP3.LUT P0, RZ, R6, 0x1, RZ, 0xc0, !PT ;  /* 0x0000000106ff7812 */ /* 0x004ff6000780c0ff */
[----:B------:R-:W-:Y:S02]  /*4730*/  @!UPT UIADD3 URZ, UPT, UPT, URZ, URZ, URZ ;  /* 0x000000fffffff290 */ /* 0x000fe4000fffe0ff */
[----:B------:R-:W-:Y:S01]  /*4740*/  VOTEU.ANY UP1, P0 ;  /* 0x0000000000ff7886 */ /* 0x000fe20000020100 */
[----:B------:R-:W-:Y:S11]  /*4750*/  PLOP3.LUT P0, PT, PT, PT, UP1, 0x80, 0x8 ;  /* 0x000000000008781c */ /* 0x000ff60003f0f018 */
[----:B------:R-:W-:Y:S02]  /*4760*/  @!UPT UIADD3 URZ, UPT, UPT, URZ, URZ, URZ ;  /* 0x000000fffffff290 */ /* 0x000fe4000fffe0ff */
[----:B------:R-:W-:Y:S02]  /*4770*/  @P0 MOV R8, R4 ;  /* 0x0000000400080202 */ /* 0x000fe40000000f00 */
[----:B------:R-:W-:Y:S02]  /*4780*/  @P0 LOP3.LUT R0, R5, 0xffff, RZ, 0xc0, !PT ;  /* 0x0000ffff05000812 */ /* 0x000fe400078ec0ff */
[----:B------:R-:W-:Y:S02]  /*4790*/  @P0 R2UR UR5, R8 ;  /* 0x00000000080502ca */ /* 0x000fe400000e0000 */
[----:B------:R-:W-:Y:S11]  /*47a0*/  @P0 R2UR UR4, R0 ;  /* 0x00000000000402ca */ /* 0x000ff600000e0000 */
[----:B------:R-:W-:Y:S02]  /*47b0*/  @UP1 UMOV UR16, UR5 ;  /* 0x0000000500101c82 */ /* 0x000fe40008000000 */
[----:B------:R-:W-:Y:S01]  /*47c0*/  @UP1 UMOV UR15, UR4 ;  /* 0x00000004000f1c82 */ /* 0x000fe20008000000 */
[----:B------:R-:W-:Y:S05]  /*47d0*/  BRA.U !UP0, `(.L_x_71) ;  /* 0x0000000108b47547 */ /* 0x000fea000b800000 */
[----:B------:R-:W-:Y:S02]  /*47e0*/  UIMAD.WIDE.U32 UR8, UR15, UR31, URZ ;  /* 0x0000001f0f0872a5 */ /* 0x000fe4000f8e00ff */
[----:B------:R-:W-:Y:S02]  /*47f0*/  UP2UR UR14, UPR, URZ, 0x2 ;  /* 0x00000002ff0e7883 */ /* 0x000fe40008000000 */
[----:B------:R-:W-:Y:S02]  /*4800*/  UISETP.NE.AND UP1, UPT, UR30, 0x1, UPT ;  /* 0x000000011e00788c */ /* 0x000fe4000bf25270 */
[----:B------:R-:W-:Y:S02]  /*4810*/  UIMAD.WIDE.U32 UR10, UR16, UR28, URZ ;  /* 0x0000001c100a72a5 */ /* 0x000fe4000f8e00ff */
[----:B------:R-:W-:Y:S02]  /*4820*/  USEL UR4, UR26, UR37, !UP1 ;  /* 0x000000251a047287 */ /* 0x000fe4000c800000 */
[----:B------:R-:W-:Y:S02]  /*4830*/  UISETP.NE.AND UP0, UPT, UR17, 0x1, UPT ;  /* 0x000000011100788c */ /* 0x000fe4000bf05270 */
[----:B---3--:R-:W-:Y:S02]  /*4840*/  UIMAD.WIDE.U32 UR12, UR4, UR18, URZ ;  /* 0x00000012040c72a5 */ /* 0x008fe4000f8e00ff */
[----:B------:R-:W-:Y:S01]  /*4850*/  USEL UR7, UR27, UR38, !UP0 ;  /* 0x000000261b077287 */ /* 0x000fe2000c000000 */
[----:B------:R-:W-:Y:S02]  /*4860*/  UMOV UR5, UR9 ;  /* 0x0000000900057c82 */ /* 0x000fe40008000000 */
[----:B------:R-:W-:Y:S02]  /*4870*/  USHF.R.U32.HI UR6, URZ, UR47, UR5 ;  /* 0x0000002fff067299 */ /* 0x000fe40008011605 */
[----:B------:R-:W-:Y:S02]  /*4880*/  UIMAD.WIDE.U32 UR20, UR7, UR18, URZ ;  /* 0x00000012071472a5 */ /* 0x000fe4000f8e00ff */
[----:B------:R-:W-:Y:S02]  /*4890*/  USEL UR6, UR15, UR6, !UP1 ;  /* 0x000000060f067287 */ /* 0x000fe4000c800000 */
[----:B------:R-:W-:Y:S01]  /*48a0*/  UISETP.NE.AND UP1, UPT, UR14, URZ, UPT ;  /* 0x000000ff0e00728c */ /* 0x000fe2000bf25270 */
[----:B------:R-:W-:Y:S01]  /*48b0*/  UMOV UR5, UR11 ;  /* 0x0000000b00057c82 */ /* 0x000fe20008000000 */
[----:B------:R-:W-:Y:S02]  /*48c0*/  UIMAD.WIDE.U32 UR10, UR6, UR18, URZ ;  /* 0x00000012060a72a5 */ /* 0x000fe4000f8e00ff */
[----:B------:R-:W-:Y:S03]  /*48d0*/  USHF.R.U32.HI UR8, URZ, UR29, UR5 ;  /* 0x0000001dff087299 */ /* 0x000fe60008011605 */
[----:B------:R-:W-:Y:S02]  /*48e0*/  UMOV UR5, UR13 ;  /* 0x0000000d00057c82 */ /* 0x000fe40008000000 */
[----:B------:R-:W-:Y:S03]  /*48f0*/  @UP6 USHF.R.U32.HI UR4, URZ, UR19, UR5 ;  /* 0x00000013ff046299 */ /* 0x000fe60008011605 */
[----:B------:R-:W-:Y:S01]  /*4900*/  UMOV UR5, UR21 ;  /* 0x0000001500057c82 */ /* 0x000fe20008000000 */
[----:B------:R-:W-:Y:S02]  /*4910*/  UIMAD UR4, UR39, UR4, URZ ;  /* 0x00000004270472a4 */ /* 0x000fe4000f8e02ff */
[----:B------:R-:W-:Y:S02]  /*4920*/  @UP6 USHF.R.U32.HI UR7, URZ, UR19, UR5 ;  /* 0x00000013ff076299 */ /* 0x000fe40008011605 */
[----:B------:R-:W-:Y:S02]  /*4930*/  USEL UR5, UR16, UR8, !UP0 ;  /* 0x0000000810057287 */ /* 0x000fe4000c000000 */
[----:B------:R-:W-:Y:S02]  /*4940*/  UIMAD UR8, UR39, UR7, URZ ;  /* 0x00000007270872a4 */ /* 0x000fe4000f8e02ff */
[----:B------:R-:W-:Y:S03]  /*4950*/  UISETP.GE.AND UP0, UPT, UR6, UR4, UPT ;  /* 0x000000040600728c */ /* 0x000fe6000bf06270 */
[----:B------:R-:W-:Y:S01]  /*4960*/  UMOV UR4, UR11 ;  /* 0x0000000b00047c82 */ /* 0x000fe20008000000 */
[----:B------:R-:W-:Y:S02]  /*4970*/  UISETP.GE.OR UP0, UPT, UR5, UR8, UP0 ;  /* 0x000000080500728c */ /* 0x000fe40008706670 */
[----:B------:R-:W-:Y:S02]  /*4980*/  USHF.R.U32.HI UR4, URZ, UR19, UR4 ;  /* 0x00000013ff047299 */ /* 0x000fe40008011604 */
[----:B------:R-:W-:Y:S02]  /*4990*/  UIMAD.WIDE.U32 UR8, UR5, UR18, URZ ;  /* 0x00000012050872a5 */ /* 0x000fe4000f8e00ff */
[----:B------:R-:W-:Y:S04]  /*49a0*/  USEL UR10, UR6, UR4, !UP6 ;  /* 0x00000004060a7287 */ /* 0x000fe8000f000000 */
[----:B------:R-:W-:Y:S01]  /*49b0*/  UIADD3 UR11, UPT, UPT, -UR10, URZ, URZ ;  /* 0x000000ff0a0b7290 */ /* 0x000fe2000fffe1ff */
[----:B------:R-:W-:Y:S02]  /*49c0*/  @!UP0 UMOV UR4, UR9 ;  /* 0x0000000900048c82 */ /* 0x000fe40008000000 */
[----:B------:R-:W-:Y:S02]  /*49d0*/  @!UP0 USHF.R.U32.HI UR4, URZ, UR19, UR4 ;  /* 0x00000013ff048299 */ /* 0x000fe40008011604 */
[----:B------:R-:W-:Y:S02]  /*49e0*/  UIMAD UR8, UR39, UR11, UR6 ;  /* 0x0000000b270872a4 */ /* 0x000fe4000f8e0206 */
[----:B------:R-:W-:Y:S04]  /*49f0*/  @!UP0 USEL UR4, UR5, UR4, !UP6 ;  /* 0x0000000405048287 */ /* 0x000fe8000f000000 */
[----:B------:R-:W-:Y:S02]  /*4a00*/  @!UP0 UIMAD UR8, UR7, UR8, UR4 ;  /* 0x00000008070882a4 */ /* 0x000fe4000f8e0204 */
[----:B------:R-:W-:Y:S02]  /*4a10*/  @!UP0 UIADD3 UR9, UPT, UPT, UR10, -UR4, URZ ;  /* 0x800000040a098290 */ /* 0x000fe4000fffe0ff */
[----:B------:R-:W-:Y:S02]  /*4a20*/  UIADD3 UR4, UPT, UPT, -UR5, URZ, URZ ;  /* 0x000000ff05047290 */ /* 0x000fe4000fffe1ff */
[----:B------:R-:W-:Y:S02]  /*4a30*/  UIADD3 UR7, UPT, UPT, -UR6, URZ, URZ ;  /* 0x000000ff06077290 */ /* 0x000fe4000fffe1ff */
[----:B------:R-:W-:Y:S02]  /*4a40*/  @!UP0 UIMAD UR6, UR9, UR39, UR5 ;  /* 0x00000027090682a4 */ /* 0x000fe4000f8e0205 */
[----:B------:R-:W-:Y:S02]  /*4a50*/  UIMAD UR16, UR17, UR4, UR16 ;  /* 0x00000004111072a4 */ /* 0x000fe4000f8e0210 */
[----:B------:R-:W-:Y:S01]  /*4a60*/  UIMAD UR15, UR30, UR7, UR15 ;  /* 0x000000071e0f72a4 */ /* 0x000fe2000f8e020f */
[----:B------:R-:W-:Y:S02]  /*4a70*/  @!UP0 UMOV UR5, UR8 ;  /* 0x0000000800058c82 */ /* 0x000fe40008000000 */
[----:B------:R-:W-:Y:S02]  /*4a80*/  UIMAD UR16, UR5, UR17, UR16 ;  /* 0x00000011051072a4 */ /* 0x000fe4000f8e0210 */
[----:B------:R-:W-:Y:S11]  /*4a90*/  UIMAD UR15, UR6, UR30, UR15 ;  /* 0x0000001e060f72a4 */ /* 0x000ff6000f8e020f */
[----:B------:R-:W-:Y:S01]  /*4aa0*/  @!UPT UIADD3 URZ, UPT, UPT, URZ, URZ, URZ ;  /* 0x000000fffffff290 */ /* 0x000fe2000fffe0ff */
.L_x_71:
[----:B------:R-:W2:Y:S01]  /*4ab0*/  @!UP2 LDCU.128 UR8, c[0x0][0xc10] ;  /* 0x00018200ff08a7ac */ /* 0x000ea20008000c00 */
[C---:B------:R-:W-:Y:S02]  /*4ac0*/  ISETP.NE.U32.AND P2, PT, R2.reuse, RZ, PT ;  /* 0x000000ff0200720c */ /* 0x040fe40003f45070 */
[----:B------:R-:W-:Y:S02]  /*4ad0*/  ISETP.NE.U32.AND P1, PT, R2, RZ, PT ;  /* 0x000000ff0200720c */ /* 0x000fe40003f25070 */
[C---:B------:R-:W-:Y:S02]  /*4ae0*/  ISETP.NE.AND.EX P2, PT, R3.reuse, RZ, PT, P2 ;  /* 0x000000ff0300720c */ /* 0x040fe40003f45320 */
[----:B------:R-:W-:Y:S01]  /*4af0*/  ISETP.NE.AND.EX P1, PT, R3, RZ, PT, P1 ;  /* 0x000000ff0300720c */ /* 0x000fe20003f25310 */
[----:B------:R-:W4:Y:S01]  /*4b00*/  @!UP2 LDCU UR5, c[0x0][0xc0c] ;  /* 0x00018180ff05a7ac */ /* 0x000f220008000800 */
[----:B------:R-:W-:Y:S02]  /*4b10*/  USHF.L.U32 UR25, UR22, 0x6, URZ ;  /* 0x0000000616197899 */ /* 0x000fe400080006ff */
[----:B--2---:R-:W-:Y:S07]  /*4b20*/  UIMAD.WIDE.U32 UR6, UR16, UR8, URZ ;  /* 0x00000008100672a5 */ /* 0x004fee000f8e00ff */
[----:B------:R-:W-:Y:S01]  /*4b30*/  @!UP2 UMOV UR4, UR7 ;  /* 0x000000070004ac82 */ /* 0x000fe20008000000 */
[----:B----4-:R-:W-:Y:S02]  /*4b40*/  @!UP2 UISETP.NE.AND UP0, UPT, UR5, 0x1, UPT ;  /* 0x000000010500a88c */ /* 0x010fe4000bf05270 */
[----:B------:R-:W-:Y:S02]  /*4b50*/  @!UP2 USHF.R.U32.HI UR4, URZ, UR9, UR4 ;  /* 0x00000009ff04a299 */ /* 0x000fe40008011604 */
[----:B------:R-:W-:Y:S02]  /*4b60*/  UIMAD.WIDE.U32 UR6, UR15, UR11, URZ ;  /* 0x0000000b0f0672a5 */ /* 0x000fe4000f8e00ff */
[----:B------:R-:W-:Y:S02]  /*4b70*/  @!UP2 USEL UR8, UR16, UR4, !UP0 ;  /* 0x000000041008a287 */ /* 0x000fe4000c000000 */
[----:B------:R-:W-:Y:S03]  /*4b80*/  @!UP2 UISETP.NE.AND UP0, UPT, UR10, 0x1, UPT ;  /* 0x000000010a00a88c */ /* 0x000fe6000bf05270 */
[----:B------:R-:W-:Y:S02]  /*4b90*/  @!UP2 UMOV UR6, UR7 ;  /* 0x000000070006ac82 */ /* 0x000fe40008000000 */
[----:B------:R-:W2:Y:S02]  /*4ba0*/  @!UP2 LDCU UR4, c[0x0][0xc20] ;  /* 0x00018400ff04a7ac */ /* 0x000ea40008000800 */
[----:B--2---:R-:W-:Y:S04]  /*4bb0*/  @!UP2 USHF.R.U32.HI UR6, URZ, UR4, UR6 ;  /* 0x00000004ff06a299 */ /* 0x004fe80008011606 */
[----:B------:R-:W-:Y:S04]  /*4bc0*/  @!UP2 USEL UR6, UR15, UR6, !UP0 ;  /* 0x000000060f06a287 */ /* 0x000fe8000c000000 */
[----:B------:R-:W-:Y:S02]  /*4bd0*/  @!UP2 UIADD3 UR4, UPT, UPT, -UR8, UR6, URZ ;  /* 0x000000060804a290 */ /* 0x000fe4000fffe1ff */
[----:B------:R-:W-:Y:S02]  /*4be0*/  @!UP2 UIADD3 UR6, UPT, UPT, UR8, -UR6, URZ ;  /* 0x800000060806a290 */ /* 0x000fe4000fffe0ff */
[----:B------:R-:W-:Y:S02]  /*4bf0*/  @!UP2 UIMAD UR16, UR4, UR5, UR16 ;  /* 0x000000050410a2a4 */ /* 0x000fe4000f8e0210 */
[----:B------:R-:W-:Y:S01]  /*4c00*/  @!UP2 UIMAD UR15, UR6, UR10, UR15 ;  /* 0x0000000a060fa2a4 */ /* 0x000fe2000f8e020f */
[----:B------:R-:W-:Y:S11]  /*4c10*/  BRA.U UP4, `(.L_x_72) ;  /* 0x0000000104107547 */ /* 0x000ff6000b800000 */
[----:B------:R-:W-:Y:S04]  /*4c20*/  MOV R8, UR46 ;  /* 0x0000002e00087c02 */ /* 0x000fe80008000f00 */
[----:B------:R-:W-:Y:S04]  /*4c30*/  SHF.L.U32 R8, R8, 0x1f, RZ ;  /* 0x0000001f08087819 */ /* 0x000fe800000006ff */
[----:B------:R-:W2:Y:S02]  /*4c40*/  SYNCS.PHASECHK.TRANS64.TRYWAIT P3, [UR24+0x108], R8 ;  /* 0x00010808ff0075a7 */ /* 0x000ea40008061118 */
[----:B--2---:R-:W-:Y:S05]  /*4c50*/  @!P3 BRA `(.L_x_73) ;  /* 0x0000003800b0b947 */ /* 0x004fea0003800000 */
.L_x_72:
[----:B------:R-:W-:Y:S05]  /*4c60*/  @!P2 BRA `(.L_x_74) ;  /* 0x000000000030a947 */ /* 0x000fea0003800000 */
[----:B------:R-:W-:Y:S01]  /*4c70*/  UPLOP3.LUT UP3, UPT, UPT, UPT, UP5, 0x80, 0x8 ;  /* 0x000000000008789c */ /* 0x000fe20003f6f050 */
[----:B------:R-:W-:Y:S01]  /*4c80*/  HFMA2 R51, -RZ, RZ, 0, 5.9604644775390625e-08 ;  /* 0x00000001ff337431 */ /* 0x000fe200000001ff */
[----:B------:R-:W4:Y:S04]  /*4c90*/  LDCU.64 UR4, c[0x0][0x358] ;  /* 0x00006b00ff0477ac */ /* 0x000f280008000a00 */
[----:B------:R-:W-:Y:S11]  /*4ca0*/  PLOP3.LUT P2, PT, PT, PT, UP3, 0x80, 0x8 ;  /* 0x000000000008781c */ /* 0x000ff60003f4f038 */
[----:B------:R-:W-:Y:S02]  /*4cb0*/  @!UPT UIADD3 URZ, UPT, UPT, URZ, URZ, URZ ;  /* 0x000000fffffff290 */ /* 0x000fe4000fffe0ff */
[----:B------:R-:W1:Y:S01]  /*4cc0*/  @P2 LDC.64 R14, c[0x0][0x988] ;  /* 0x00026200ff0e2b82 */ /* 0x000e620000000a00 */
[----:B--2---:R-:W-:Y:S04]  /*4cd0*/  @P2 IMAD R0, R16, R2, RZ ;  /* 0x0000000210002224 */ /* 0x004fe800078e02ff */
[----:B-1----:R-:W-:Y:S01]  /*4ce0*/  @P2 IMAD.WIDE R14, R0, 0x4, R14 ;  /* 0x00000004000e2825 */ /* 0x002fe200078e020e */
[----:B------:R-:W-:Y:S04]  /*4cf0*/  MOV R0, 0x1 ;  /* 0x0000000100007802 */ /* 0x000fe80000000f00 */
[----:B----45:R4:W5:Y:S01]  /*4d00*/  @P2 LDG.E R26, desc[UR4][R14.64] ;  /* 0x000000040e1a2981 */ /* 0x030962000c1e1900 */
[----:B------:R-:W-:Y:S01]  /*4d10*/  @!P2 PRMT R51, R0, 0x7610, R51 ;  /* 0x000076100033a816 */ /* 0x000fe20000000033 */
[----:B----4-:R-:W1:Y:S06]  /*4d20*/  @!P2 LDC R26, c[0x0][0x980] ;  /* 0x00026000ff1aab82 */ /* 0x010e6c0000000800 */
.L_x_74:
[----:B-1---5:R-:W-:Y:S01]  /*4d30*/  @!P1 FSETP.EQ.AND P2, PT, R26, RZ, PT ;  /* 0x000000ff1a00920b */ /* 0x022fe20003f42000 */
[----:B------:R-:W-:Y:S01]  /*4d40*/  @!UPT UIADD3 URZ, UPT, UPT, URZ, URZ, URZ ;  /* 0x000000fffffff290 */ /* 0x000fe2000fffe0ff */
[----:B------:R-:W-:Y:S11]  /*4d50*/  @!P1 BRA `(.L_x_75) ;  /* 0x0000000000149947 */ /* 0x000ff60003800000 */
[----:B------:R-:W-:Y:S02]  /*4d60*/  LOP3.LUT P1, RZ, R51, 0xff, RZ, 0xc0, !PT ;  /* 0x000000ff33ff7812 */ /* 0x000fe4000782c0ff */
[----:B------:R-:W-:Y:S04]  /*4d70*/  PLOP3.LUT P2, PT, PT, PT, UP3, 0x80, 0x8 ;  /* 0x000000000008781c */ /* 0x000fe80003f4f038 */
[----:B------:R-:W-:Y:S07]  /*4d80*/  PLOP3.LUT P2, PT, P2, PT, PT, 0x8, 0x80 ;  /* 0x000000000080781c */ /* 0x000fee000174e170 */
[----:B------:R-:W-:Y:S11]  /*4d90*/  @P1 FSETP.EQ.AND P2, PT, R26, RZ, PT ;  /* 0x000000ff1a00120b */ /* 0x000ff60003f42000 */
[----:B------:R-:W-:Y:S02]  /*4da0*/  @!UPT UIADD3 URZ, UPT, UPT, URZ, URZ, URZ ;  /* 0x000000fffffff290 */ /* 0x000fe4000fffe0ff */
.L_x_75:
[----:B------:R-:W-:Y:S01]  /*4db0*/  ULEA UR7, UR23, UR24, 0x3 ;  /* 0x0000001817077291 */ /* 0x000fe2000f8e18ff */
[----:B------:R-:W-:Y:S01]  /*4dc0*/  SHF.L.U32 R14, R11, 0x1f, RZ ;  /* 0x0000001f0b0e7819 */ /* 0x000fe200000006ff */
[----:B------:R-:W-:Y:S02]  /*4dd0*/  USHF.L.U32 UR11, UR51, 0x6, URZ ;  /* 0x00000006330b7899 */ /* 0x000fe400080006ff */
[----:B------:R-:W-:Y:S02]  /*4de0*/  UISETP.NE.AND UP0, UPT, UR32, 0x1, UPT ;  /* 0x000000012000788c */ /* 0x000fe4000bf05270 */
[----:B------:R-:W-:Y:S01]  /*4df0*/  UIMAD.WIDE.U32 UR4, UR11, UR33, URZ ;  /* 0x000000210b0472a5 */ /* 0x000fe2000f8e00ff */
[----:B------:R-:W-:Y:S02]  /*4e00*/  ELECT P3, URZ, PT ;  /* 0x0000000000ff782f */ /* 0x000fe40003860000 */
[----:B------:R-:W1:Y:S02]  /*4e10*/  SYNCS.PHASECHK.TRANS64.TRYWAIT P1, [UR7+0xe8], R14 ;  /* 0x0000e80eff0075a7 */ /* 0x000e640008021107 */
[----:B------:R-:W-:Y:S02]  /*4e20*/  PLOP3.LUT P2, PT, P2, P3, PT, 0xf2, 0x2f ;  /* 0x00000000002f781c */ /* 0x000fe40001747e72 */
[----:B------:R-:W-:Y:S02]  /*4e30*/  UMOV UR4, UR5 ;  /* 0x0000000500047c82 */ /* 0x000fe40008000000 */
[----:B------:R-:W-:Y:S04]  /*4e40*/  USHF.R.U32.HI UR4, URZ, UR34, UR4 ;  /* 0x00000022ff047299 */ /* 0x000fe80008011604 */
[----:B------:R-:W-:Y:S02]  /*4e50*/  USEL UR12, UR11, UR4, !UP0 ;  /* 0x000000040b0c7287 */ /* 0x000fe4000c000000 */
[----:B------:R-:W-:Y:S02]  /*4e60*/  UISETP.NE.AND UP0, UPT, UR35, 0x1, UPT ;  /* 0x000000012300788c */ /* 0x000fe4000bf05270 */
[----:B------:R-:W-:Y:S02]  /*4e70*/  UIMAD.WIDE.U32 UR4, UR12, UR40, URZ ;  /* 0x000000280c0472a5 */ /* 0x000fe4000f8e00ff */
[----:B------:R-:W-:Y:S01]  /*4e80*/  UIADD3 UR6, UPT, UPT, -UR12, URZ, URZ ;  /* 0x000000ff0c067290 */ /* 0x000fe2000fffe1ff */
[----:B--2---:R-:W-:Y:S03]  /*4e90*/  @!P2 IMAD.MOV.U32 R0, RZ, 0x20, RZ ;  /* 0x00000020ff00a824 */ /* 0x004fe600078e00ff */
[----:B------:R-:W-:Y:S01]  /*4ea0*/  UIMAD UR11, UR32, UR6, UR11 ;  /* 0x00000006200b72a4 */ /* 0x000fe2000f8e020b */
[----:B------:R-:W-:Y:S01]  /*4eb0*/  @!P2 IMAD.MOV.U32 R0, RZ, 0x400, R0 ;  /* 0x00000400ff00a824 */ /* 0x000fe200078e0000 */
[----:B------:R-:W-:Y:S02]  /*4ec0*/  UMOV UR4, UR5 ;  /* 0x0000000500047c82 */ /* 0x000fe40008000000 */
[----:B------:R-:W-:Y:S04]  /*4ed0*/  USHF.R.U32.HI UR4, URZ, UR41, UR4 ;  /* 0x00000029ff047299 */ /* 0x000fe80008011604 */
[----:B------:R-:W-:Y:S02]  /*4ee0*/  USEL UR13, UR12, UR4, !UP0 ;  /* 0x000000040c0d7287 */ /* 0x000fe4000c000000 */
[----:B------:R-:W-:Y:S02]  /*4ef0*/  UISETP.NE.AND UP0, UPT, UR42, 0x1, UPT ;  /* 0x000000012a00788c */ /* 0x000fe4000bf05270 */
[----:B------:R-:W-:Y:S07]  /*4f00*/  UIMAD.WIDE.U32 UR4, UR13, UR43, URZ ;  /* 0x0000002b0d0472a5 */ /* 0x000fee000f8e00ff */
[----:B------:R-:W-:Y:S02]  /*4f10*/  UMOV UR4, UR5 ;  /* 0x0000000500047c82 */ /* 0x000fe40008000000 */
[----:B------:R-:W-:Y:S04]  /*4f20*/  USHF.R.U32.HI UR4, URZ, UR48, UR4 ;  /* 0x00000030ff047299 */ /* 0x000fe80008011604 */
[----:B------:R-:W-:Y:S02]  /*4f30*/  USEL UR14, UR13, UR4, !UP0 ;  /* 0x000000040d0e7287 */ /* 0x000fe4000c000000 */
[----:B------:R-:W-:Y:S02]  /*4f40*/  UIADD3 UR4, UPT, UPT, -UR13, URZ, URZ ;  /* 0x000000ff0d047290 */ /* 0x000fe4000fffe1ff */
[----:B------:R-:W-:Y:S02]  /*4f50*/  UIADD3 UR5, UPT, UPT, -UR14, URZ, URZ ;  /* 0x000000ff0e057290 */ /* 0x000fe4000fffe1ff */
[----:B------:R-:W-:Y:S02]  /*4f60*/  UIMAD UR12, UR35, UR4, UR12 ;  /* 0x00000004230c72a4 */ /* 0x000fe4000f8e020c */
[----:B------:R-:W-:Y:S01]  /*4f70*/  UIMAD UR13, UR42, UR5, UR13 ;  /* 0x000000052a0d72a4 */ /* 0x000fe2000f8e020d */
[----:B-1----:R-:W-:Y:S11]  /*4f80*/  @!P1 BRA `(.L_x_76) ;  /* 0x0000003400fc9947 */ /* 0x002ff60003800000 */
.L_x_162:
[----:B------:R-:W2:Y:S01]  /*4f90*/  S2UR UR49, SR_CgaCtaId ;  /* 0x00000000003179c3 */ /* 0x000ea20000008800 */
[----:B------:R-:W-:Y:S01]  /*4fa0*/  @!P2 R2UR UR4, R0 ;  /* 0x000000000004a2ca */ /* 0x000fe200000e0000 */
[----:B------:R-:W-:Y:S01]  /*4fb0*/  VOTEU.ALL UP0, P2 ;  /* 0x0000000000ff7886 */ /* 0x000fe20001000000 */
[----:B-1----:R-:W-:Y:S02]  /*4fc0*/  @!P2 IADD3 R8, P1, PT, R12, 0x680, RZ ;  /* 0x000006800c08a810 */ /* 0x002fe40007f3e0ff */
[----:B------:R-:W-:Y:S02]  /*4fd0*/  @P0 SHF.R.U32.HI R16, RZ, 0x10, R5 ;  /* 0x00000010ff100819 */ /* 0x000fe40000011605 */
[----:B------:R-:W-:Y:S01]  /*4fe0*/  @!P2 R2UR UR6, R8 ;  /* 0x000000000806a2ca */ /* 0x000fe200000e0000 */
[----:B------:R-:W-:Y:S01]  /*4ff0*/  @!P2 IMAD.X R0, RZ, RZ, R13, P1 ;  /* 0x000000ffff00a224 */ /* 0x000fe200008e060d */
[----:B------:R-:W-:Y:S04]  /*5000*/  @!UP0 ULEA UR5, UR23, UR24, 0xc ;  /* 0x0000001817058291 */ /* 0x000fe8000f8e60ff */
[----:B------:R-:W-:Y:S02]  /*5010*/  @!UP0 UIADD3 UR8, UPT, UPT, UR5, 0x200, URZ ;  /* 0x0000020005088890 */ /* 0x000fe4000fffe0ff */
[----:B------:R-:W-:Y:S01]  /*5020*/  @!UP0 UPRMT UR22, UR4, 0x5410, URZ ;  /* 0x0000541004168896 */ /* 0x000fe200080000ff */
[----:B------:R-:W-:Y:S01]  /*5030*/  @!P2 R2UR UR4, R0 ;  /* 0x000000000004a2ca */ /* 0x000fe200000e0000 */
[----:B------:R-:W-:Y:S01]  /*5040*/  UIADD3 UR5, UPT, UPT, UR23, 0x1, URZ ;  /* 0x0000000117057890 */ /* 0x000fe2000fffe0ff */
[----:B------:R-:W-:Y:S02]  /*5050*/  @!P2 IMAD.MOV.U32 R0, RZ, RZ, 0x1000 ;  /* 0x00001000ff00a424 */ /* 0x000fe400078e00ff */
[----:B------:R-:W-:Y:S01]  /*5060*/  IMAD.U32 R14, RZ, RZ, UR6 ;  /* 0x00000006ff0e7e24 */ /* 0x000fe2000f8e00ff */
[----:B------:R-:W-:Y:S04]  /*5070*/  UISETP.NE.AND UP0, UPT, UR5, 0x3, UPT ;  /* 0x000000030500788c */ /* 0x000fe8000bf05270 */
[----:B------:R-:W-:Y:S01]  /*5080*/  @!P2 R2UR UR20, R14 ;  /* 0x000000000e14a2ca */ /* 0x000fe200000e0000 */
[----:B------:R-:W-:Y:S02]  /*5090*/  USEL UR5, UR5, URZ, UP0 ;  /* 0x000000ff05057287 */ /* 0x000fe40008000000 */
[----:B------:R-:W-:Y:S01]  /*50a0*/  USEL UR23, URZ, 0x1, UP0 ;  /* 0x00000001ff177887 */ /* 0x000fe20008000000 */
[----:B------:R-:W-:Y:S01]  /*50b0*/  IMAD.U32 R15, RZ, RZ, UR4 ;  /* 0x00000004ff0f7e24 */ /* 0x000fe2000f8e00ff */
[----:B------:R-:W-:Y:S01]  /*50c0*/  UIADD3 UR4, UPT, UPT, UR7, 0xd0, URZ ;  /* 0x000000d007047890 */ /* 0x000fe2000fffe0ff */
[----:B------:R-:W-:Y:S03]  /*50d0*/  VOTEU.ALL UP0, P2 ;  /* 0x0000000000ff7886 */ /* 0x000fe60001000000 */
[----:B------:R-:W-:Y:S01]  /*50e0*/  @!P2 R2UR UR21, R15 ;  /* 0x000000000f15a2ca */ /* 0x000fe200000e0000 */
[----:B--2---:R-:W-:Y:S01]  /*50f0*/  UPRMT UR6, UR49, 0x654, UR4 ;  /* 0x0000065431067896 */ /* 0x004fe20008000004 */
[----:B------:R-:W-:Y:S01]  /*5100*/  LOP3.LUT R11, R11, UR23, RZ, 0x3c, !PT ;  /* 0x000000170b0b7c12 */ /* 0x000fe2000f8e3cff */
[----:B------:R-:W-:Y:S01]  /*5110*/  @!UP0 UMOV UR9, UR4 ;  /* 0x0000000400098c82 */ /* 0x000fe20008000000 */
[----:B------:R-:W-:Y:S01]  /*5120*/  @!UP0 UMOV UR10, UR25 ;  /* 0x00000019000a8c82 */ /* 0x000fe20008000000 */
[----:B------:R-:W-:Y:S01]  /*5130*/  ULEA UR4, UR5, UR24, 0x3 ;  /* 0x0000001805047291 */ /* 0x000fe2000f8e18ff */
[----:B------:R-:W-:Y:S07]  /*5140*/  SHF.L.U32 R8, R11, 0x1f, RZ ;  /* 0x0000001f0b087819 */ /* 0x000fee00000006ff */
[----:B------:R1:W-:Y:S01]  /*5150*/  @!UP0 UTMALDG.5D.IM2COL [UR8], [UR20], UR22 ;  /* 0x00000008140083b4 */ /* 0x0003e20008060016 */
[----:B------:R1:W-:Y:S01]  /*5160*/  @!P2 SYNCS.ARRIVE.TRANS64.RED.A0TR RZ, [UR7+0xd0], R0 ;  /* 0x0000d000ffffa9a7 */ /* 0x0003e20008300407 */
[----:B------:R-:W-:Y:S01]  /*5170*/  SYNCS.ARRIVE.TRANS64.RED.A1T0 RZ, [UR6], RZ ;  /* 0x000000ffffff79a7 */ /* 0x000fe20008100406 */
[----:B------:R-:W2:Y:S02]  /*5180*/  SYNCS.PHASECHK.TRANS64.TRYWAIT P1, [UR4+0xe8], R8 ;  /* 0x0000e808ff0075a7 */ /* 0x000ea40008021104 */
[----:B-12---:R-:W-:Y:S05]  /*5190*/  @!P1 BRA `(.L_x_77) ;  /* 0x0000003400909947 */ /* 0x006fea0003800000 */
.L_x_164:
[----:B------:R-:W2:Y:S01]  /*51a0*/  S2UR UR21, SR_CgaCtaId ;  /* 0x00000000001579c3 */ /* 0x000ea20000008800 */
[----:B------:R-:W-:Y:S01]  /*51b0*/  UIADD3 UR6, UPT, UPT, UR5, 0x1, URZ ;  /* 0x0000000105067890 */ /* 0x000fe2000fffe0ff */
[----:B-1----:R-:W-:Y:S01]  /*51c0*/  @!P2 IMAD.MOV.U32 R0, RZ, 0x20, RZ ;  /* 0x00000020ff00a824 */ /* 0x002fe200078e00ff */
[----:B------:R-:W-:Y:S01]  /*51d0*/  UIADD3 UR22, UPT, UPT, UR15, UR45, URZ ;  /* 0x0000002d0f167290 */ /* 0x000fe2000fffe0ff */
[----:B------:R-:W-:Y:S01]  /*51e0*/  @!P2 IADD3 R4, P1, PT, R12, 0x680, RZ ;  /* 0x000006800c04a810 */ /* 0x000fe20007f3e0ff */
[----:B------:R-:W-:Y:S01]  /*51f0*/  UISETP.NE.AND UP0, UPT, UR6, 0x3, UPT ;  /* 0x000000030600788c */ /* 0x000fe2000bf05270 */
[----:B------:R-:W-:Y:S01]  /*5200*/  @!P2 IMAD.MOV.U32 R0, RZ, 0x400, R0 ;  /* 0x00000400ff00a824 */ /* 0x000fe200078e0000 */
[----:B------:R-:W-:Y:S01]  /*5210*/  LOP3.LUT R10, R10, 0x1, RZ, 0x3c, !PT ;  /* 0x000000010a0a7812 */ /* 0x000fe200078e3cff */
[----:B------:R-:W-:Y:S02]  /*5220*/  UIADD3 UR51, UPT, UPT, UR16, UR44, URZ ;  /* 0x0000002c10337290 */ /* 0x000fe4000fffe0ff */
[----:B------:R-:W-:Y:S01]  /*5230*/  USEL UR23, UR6, URZ, UP0 ;  /* 0x000000ff06177287 */ /* 0x000fe20008000000 */
[----:B------:R-:W-:Y:S01]  /*5240*/  @!P2 R2UR UR6, R0 ;  /* 0x000000000006a2ca */ /* 0x000fe200000e0000 */
[----:B------:R-:W-:Y:S01]  /*5250*/  @!P2 IMAD.X R0, RZ, RZ, R13, P1 ;  /* 0x000000ffff00a224 */ /* 0x000fe200008e060d */
[----:B------:R-:W-:Y:S01]  /*5260*/  PLOP3.LUT P0, PT, PT, PT, UP0, 0x80, 0x8 ;  /* 0x000000000008781c */ /* 0x000fe20003f0f008 */
[----:B------:R-:W-:Y:S01]  /*5270*/  UPLOP3.LUT UP4, UPT, UPT, UPT, UPT, 0x80, 0x8 ;  /* 0x000000000008789c */ /* 0x000fe20003f8f070 */
[----:B------:R-:W-:Y:S05]  /*5280*/  VOTEU.ALL UP0, P2 ;  /* 0x0000000000ff7886 */ /* 0x000fea0001000000 */
[----:B------:R-:W-:Y:S02]  /*5290*/  @!UP0 ULEA UR5, UR5, UR24, 0xc ;  /* 0x0000001805058291 */ /* 0x000fe4000f8e60ff */
[----:B------:R-:W-:Y:S02]  /*52a0*/  @!UP0 UIADD3 UR10, UPT, UPT, UR25, 0x20, URZ ;  /* 0x00000020190a8890 */ /* 0x000fe4000fffe0ff */
[----:B------:R-:W-:Y:S02]  /*52b0*/  @!UP0 UIADD3 UR8, UPT, UPT, UR5, 0x200, URZ ;  /* 0x0000020005088890 */ /* 0x000fe4000fffe0ff */
[----:B------:R-:W-:Y:S01]  /*52c0*/  @!UP0 UPRMT UR20, UR6, 0x5410, URZ ;  /* 0x0000541006148896 */ /* 0x000fe200080000ff */
[----:B------:R-:W-:Y:S01]  /*52d0*/  @!P2 R2UR UR6, R4 ;  /* 0x000000000406a2ca */ /* 0x000fe200000e0000 */
[----:B------:R-:W-:Y:S01]  /*52e0*/  VOTEU.ALL UP0, P2 ;  /* 0x0000000000ff7886 */ /* 0x000fe20001000000 */
[----:B------:R-:W-:Y:S02]  /*52f0*/  @!P2 R2UR UR5, R0 ;  /* 0x000000000005a2ca */ /* 0x000fe400000e0000 */
[----:B------:R-:W-:Y:S04]  /*5300*/  SEL R0, RZ, 0x1, P0 ;  /* 0x00000001ff007807 */ /* 0x000fe80000000000 */
[----:B------:R-:W-:Y:S05]  /*5310*/  LOP3.LUT R11, R11, R0, RZ, 0x3c, !PT ;  /* 0x000000000b0b7212 */ /* 0x000fea00078e3cff */
[----:B------:R-:W-:Y:S02]  /*5320*/  IMAD.U32 R4, RZ, RZ, UR6 ;  /* 0x00000006ff047e24 */ /* 0x000fe4000f8e00ff */
[----:B------:R-:W-:Y:S01]  /*5330*/  IMAD.U32 R5, RZ, RZ, UR5 ;  /* 0x00000005ff057e24 */ /* 0x000fe2000f8e00ff */
[----:B------:R-:W-:Y:S02]  /*5340*/  UIADD3 UR5, UPT, UPT, UR4, 0xd0, URZ ;  /* 0x000000d004057890 */ /* 0x000fe4000fffe0ff */
[----:B------:R-:W-:Y:S02]  /*5350*/  @!P2 R2UR UR6, R4 ;  /* 0x000000000406a2ca */ /* 0x000fe400000e0000 */
[----:B------:R-:W-:Y:S03]  /*5360*/  @!P2 R2UR UR7, R5 ;  /* 0x000000000507a2ca */ /* 0x000fe600000e0000 */
[----:B------:R-:W-:Y:S01]  /*5370*/  @!UP0 UMOV UR9, UR5 ;  /* 0x0000000500098c82 */ /* 0x000fe20008000000 */
[----:B--2---:R-:W-:Y:S09]  /*5380*/  UPRMT UR5, UR21, 0x654, UR5 ;  /* 0x0000065415057896 */ /* 0x004ff20008000005 */
[----:B------:R2:W-:Y:S01]  /*5390*/  @!UP0 UTMALDG.5D.IM2COL [UR8], [UR6], UR20 ;  /* 0x00000008060083b4 */ /* 0x0005e20008060014 */
[----:B------:R2:W-:Y:S01]  /*53a0*/  @!P2 SYNCS.ARRIVE.TRANS64.RED.A0TR RZ, [UR4+0xd0], R9 ;  /* 0x0000d009ffffa9a7 */ /* 0x0005e20008300404 */
[----:B------:R-:W-:Y:S01]  /*53b0*/  SYNCS.ARRIVE.TRANS64.RED.A1T0 RZ, [UR5], RZ ;  /* 0x000000ffffff79a7 */ /* 0x000fe20008100405 */
[----:B------:R-:W-:Y:S05]  /*53c0*/  BRA.U UP1, `(.L_x_78) ;  /* 0xfffffff101a47547 */ /* 0x000fea000b83ffff */
[----:B------:R-:W-:Y:S01]  /*53d0*/  UIADD3 UR5, UPT, UPT, UR24, 0xe8, URZ ;  /* 0x000000e818057890 */ /* 0x000fe2000fffe0ff */
[----:B------:R-:W-:-:S03]  /*53e0*/  SHF.L.U32 R2, R11, 0x1f, RZ ;  /* 0x0000001f0b027819 */ /* 0x000fc600000006ff */
[----:B------:R-:W-:-:S09]  /*53f0*/  ULEA UR4, UR23, UR5, 0x3 ;  /* 0x0000000517047291 */ /* 0x000fd2000f8e18ff */
[----:B------:R-:W1:Y:S02]  /*5400*/  SYNCS.PHASECHK.TRANS64.TRYWAIT P0, [UR4], R2 ;  /* 0x00000002ff0075a7 */ /* 0x000e640008001104 */
[----:B-1----:R-:W-:Y:S05]  /*5410*/  @!P0 BRA `(.L_x_79) ;  /* 0x0000003400088947 */ /* 0x002fea0003800000 */
.L_x_166:
[----:B------:R-:W-:-:S04]  /*5420*/  UIADD3 UR4, UPT, UPT, UR23, 0x1, URZ ;  /* 0x0000000117047890 */ /* 0x000fc8000fffe0ff */
[----:B------:R-:W-:-:S04]  /*5430*/  UISETP.NE.AND UP0, UPT, UR4, 0x3, UPT ;  /* 0x000000030400788c */ /* 0x000fc8000bf05270 */
[----:B------:R-:W-:Y:S02]  /*5440*/  USEL UR4, UR4, URZ, UP0 ;  /* 0x000000ff04047287 */ /* 0x000fe40008000000 */
[----:B------:R-:W-:-:S04]  /*5450*/  PLOP3.LUT P0, PT, PT, PT, UP0, 0x80, 0x8 ;  /* 0x000000000008781c */ /* 0x000fc80003f0f008 */
[----:B-1----:R-:W-:Y:S01]  /*5460*/  SEL R2, RZ, 0x1, P0 ;  /* 0x00000001ff027807 */ /* 0x002fe20000000000 */
[----:B------:R-:W-:-:S03]  /*5470*/  IMAD.U32 R0, RZ, RZ, UR4 ;  /* 0x00000004ff007e24 */ /* 0x000fc6000f8e00ff */
[----:B------:R-:W-:Y:S01]  /*5480*/  LOP3.LUT R11, R11, R2, RZ, 0x3c, !PT ;  /* 0x000000020b0b7212 */ /* 0x000fe200078e3cff */
[C---:B------:R-:W-:Y:S01]  /*5490*/  VIADD R4, R0.reuse, 0x1 ;  /* 0x0000000100047836 */ /* 0x040fe20000000000 */
[----:B------:R-:W-:Y:S02]  /*54a0*/  LEA R2, R0, UR5, 0x3 ;  /* 0x0000000500027c11 */ /* 0x000fe4000f8e18ff */
[----:B------:R-:W-:Y:S02]  /*54b0*/  SHF.L.U32 R3, R11, 0x1f, RZ ;  /* 0x0000001f0b037819 */ /* 0x000fe400000006ff */
[----:B------:R-:W-:Y:S02]  /*54c0*/  ISETP.NE.AND P0, PT, R4, 0x3, PT ;  /* 0x000000030400780c */ /* 0x000fe40003f05270 */
[----:B------:R-:W1:Y:S02]  /*54d0*/  SYNCS.PHASECHK.TRANS64.TRYWAIT P1, [R2+URZ], R3 ;  /* 0x00000003020075a7 */ /* 0x000e6400080211ff */
[----:B------:R-:W-:-:S02]  /*54e0*/  SEL R0, RZ, 0x1, P0 ;  /* 0x00000001ff007807 */ /* 0x000fc40000000000 */
[----:B------:R-:W-:Y:S02]  /*54f0*/  SEL R4, R4, RZ, P0 ;  /* 0x000000ff04047207 */ /* 0x000fe40000000000 */
[----:B------:R-:W-:Y:S01]  /*5500*/  LOP3.LUT R0, R11, R0, RZ, 0x3c, !PT ;  /* 0x000000000b007212 */ /* 0x000fe200078e3cff */
[----:B-1----:R-:W-:Y:S06]  /*5510*/  @!P1 BRA `(.L_x_80) ;  /* 0x0000003000e09947 */ /* 0x002fec0003800000 */
.L_x_167:
[----:B------:R-:W-:Y:S02]  /*5520*/  LEA R4, R4, UR5, 0x3 ;  /* 0x0000000504047c11 */ /* 0x000fe4000f8e18ff */
[----:B------:R-:W-:-:S07]  /*5530*/  SHF.L.U32 R0, R0, 0x1f, RZ ;  /* 0x0000001f00007819 */ /* 0x000fce00000006ff */
.L_x_81:
[----:B----4-:R4:W1:Y:S02]  /*5540*/  SYNCS.PHASECHK.TRANS64.TRYWAIT P0, [R4+URZ], R0 ;  /* 0x00000000040075a7 */ /* 0x01086400080011ff */
[----:B-1----:R-:W-:Y:S05]  /*5550*/  @!P0 NANOSLEEP.SYNCS 0x989680 ;  /* 0x009896800000895d */ /* 0x002fea0003900000 */
[----:B------:R-:W1:Y:S02]  /*5560*/  @!P0 SYNCS.PHASECHK.TRANS64 P0, [R4+URZ], R0 ;  /* 0x00000000040085a7 */ /* 0x000e6400080010ff */
[----:B-123--:R-:W-:Y:S05]  /*5570*/  @P0 EXIT ;  /* 0x000000000000094d */ /* 0x00efea0003800000 */
[----:B------:R-:W-:Y:S05]  /*5580*/  BRA `(.L_x_81) ;  /* 0xfffffffc00ec7947 */ /* 0x000fea000383ffff */
.L_x_69:
[----:B------:R-:W-:-:S06]  /*5590*/  UISETP.GE.AND UP0, UPT, UR15, 0x4, UPT ;  /* 0x000000040f00788c */ /* 0x000fcc000bf06270 */
[----:B------:R-:W-:-:S13]  /*55a0*/  PLOP3.LUT P0, PT, PT, PT, UP0, 0x80, 0x8 ;  /* 0x000000000008781c */ /* 0x000fda0003f0f008 */
[----:B-1----:R-:W-:Y:S05]  /*55b0*/  @!P0 EXIT ;  /* 0x000000000000894d */ /* 0x002fea0003800000 */
[----:B------:R-:W1:Y:S08]  /*55c0*/  S2UR UR4, SR_CgaCtaId ;  /* 0x00000000000479c3 */ /* 0x000e700000008800 */
[----:B------:R-:W-:Y:S01]  /*55d0*/  BAR.SYNC.DEFER_BLOCKING 0x6, 0xa0 ;  /* 0x0182800000007b1d */ /* 0x000fe20000010000 */
[----:B------:R-:W-:Y:S02]  /*55e0*/  IMAD.SHL.U32 R5, R50, 0x20, RZ ;  /* 0x0000002032057824 */ /* 0x000fe400078e00ff */
[----:B------:R-:W-:-:S02]  /*55f0*/  HFMA2 R63, -RZ, RZ, 0, 9.5367431640625e-07 ;  /* 0x00000010ff3f7431 */ /* 0x000fc400000001ff */
[C---:B------:R-:W-:Y:S01]  /*5600*/  IMAD.SHL.U32 R4, R50.reuse, 0x4, RZ ;  /* 0x0000000432047824 */ /* 0x040fe200078e00ff */
[----:B------:R-:W-:Y:S01]  /*5610*/  SHF.R.U32.HI R6, RZ, 0x1, R50 ;  /* 0x00000001ff067819 */ /* 0x000fe20000011632 */
[C---:B------:R-:W-:Y:S01]  /*5620*/  IMAD.SHL.U32 R49, R50.reuse, 0x10, RZ ;  /* 0x0000001032317824 */ /* 0x040fe200078e00ff */
[----:B------:R-:W-:Y:S01]  /*5630*/  UMOV UR49, 0x400 ;  /* 0x0000040000317882 */ /* 0x000fe20000000000 */
[----:B------:R-:W-:Y:S01]  /*5640*/  LOP3.LUT R3, R5, 0xc0, RZ, 0xc0, !PT ;  /* 0x000000c005037812 */ /* 0x000fe200078ec0ff */
[----:B------:R-:W2:Y:S01]  /*5650*/  LDC.64 R40, c[0x0][0x988] ;  /* 0x00026200ff287b82 */ /* 0x000ea20000000a00 */
[----:B------:R-:W-:Y:S01]  /*5660*/  IMAD.U32 R23, R50, 0x10000, RZ ;  /* 0x0001000032177824 */ /* 0x000fe200078e00ff */
[----:B------:R-:W-:Y:S01]  /*5670*/  LOP3.LUT R49, R49, 0x600, RZ, 0xc0, !PT ;  /* 0x0000060031317812 */ /* 0x000fe200078ec0ff */
[----:B------:R-:W-:Y:S01]  /*5680*/  IMAD.MOV.U32 R48, RZ, RZ, 0x1 ;  /* 0x00000001ff307424 */ /* 0x000fe200078e00ff */
[----:B------:R-:W-:Y:S01]  /*5690*/  LOP3.LUT R4, R3, 0x18, R4, 0xf8, !PT ;  /* 0x0000001803047812 */ /* 0x000fe200078ef804 */
[----:B------:R-:W-:Y:S01]  /*56a0*/  IMAD.MOV.U32 R22, RZ, RZ, RZ ;  /* 0x000000ffff167224 */ /* 0x000fe200078e00ff */
[----:B------:R-:W-:-:S02]  /*56b0*/  LOP3.LUT R49, R49, 0x20, R5, 0xf8, !PT ;  /* 0x0000002031317812 */ /* 0x000fc400078ef805 */
[----:B------:R-:W-:Y:S01]  /*56c0*/  CS2R R46, SRZ ;  /* 0x00000000002e7805 */ /* 0x000fe2000001ff00 */
[----:B------:R-:W3:Y:S01]  /*56d0*/  LDC.64 R42, c[0x0][0x990] ;  /* 0x00026400ff2a7b82 */ /* 0x000ee20000000a00 */
[----:B------:R-:W-:Y:S01]  /*56e0*/  LOP3.LUT R4, R4, 0x8, R6, 0x78, !PT ;  /* 0x0000000804047812 */ /* 0x000fe200078e7806 */
[----:B------:R-:W4:Y:S01]  /*56f0*/  LDCU UR55, c[0x0][0x370] ;  /* 0x00006e00ff3777ac */ /* 0x000f220008000800 */
[----:B------:R-:W-:Y:S02]  /*5700*/  LOP3.LUT R49, R49, 0x100, R5, 0xf8, !PT ;  /* 0x0000010031317812 */ /* 0x000fe400078ef805 */
[C---:B------:R-:W-:Y:S01]  /*5710*/  LOP3.LUT P0, RZ, R50.reuse, 0x4, RZ, 0xc0, !PT ;  /* 0x0000000432ff7812 */ /* 0x040fe2000780c0ff */
[----:B------:R-:W2:Y:S01]  /*5720*/  LDCU UR48, c[0x0][0xc0c] ;  /* 0x00018180ff3077ac */ /* 0x000ea20008000800 */
[----:B------:R-:W-:Y:S02]  /*5730*/  LOP3.LUT R49, R49, R4, RZ, 0xfc, !PT ;  /* 0x0000000431317212 */ /* 0x000fe400078efcff */
[----:B------:R-:W-:Y:S01]  /*5740*/  LOP3.LUT R50, R50, 0x60, RZ, 0xc0, !PT ;  /* 0x0000006032327812 */ /* 0x000fe200078ec0ff */
[----:B-1----:R-:W-:Y:S01]  /*5750*/  ULEA UR49, UR4, UR49, 0x18 ;  /* 0x0000003104317291 */ /* 0x002fe2000f8ec0ff */
[----:B------:R-:W-:Y:S01]  /*5760*/  LOP3.LUT R23, R23, 0x600000, RZ, 0xc0, !PT ;  /* 0x0060000017177812 */ /* 0x000fe200078ec0ff */
[----:B------:R-:W1:Y:S01]  /*5770*/  LDCU.64 UR4, c[0x0][0x988] ;  /* 0x00013100ff0477ac */ /* 0x000e620008000a00 */
[----:B------:R-:W-:Y:S01]  /*5780*/  SEL R63, R63, 0xfffffff0, !P0 ;  /* 0xfffffff03f3f7807 */ /* 0x000fe20004000000 */
[----:B------:R-:W2:Y:S05]  /*5790*/  LDCU UR38, c[0x0][0xc30] ;  /* 0x00018600ff2677ac */ /* 0x000eaa0008000800 */
[----:B------:R-:W4:Y:S01]  /*57a0*/  LDS R2, [UR49+0x160] ;  /* 0x00016031ff027984 */ /* 0x000f220008000800 */
[----:B------:R-:W2:Y:S01]  /*57b0*/  LDCU.64 UR46, c[0x0][0xc28] ;  /* 0x00018500ff2e77ac */ /* 0x000ea20008000a00 */
[----:B------:R-:W2:Y:S01]  /*57c0*/  LDCU.64 UR62, c[0x0][0x9b0] ;  /* 0x00013600ff3e77ac */ /* 0x000ea20008000a00 */
[----:B------:R-:W2:Y:S01]  /*57d0*/  LDCU.128 UR56, c[0x0][0xc10] ;  /* 0x00018200ff3877ac */ /* 0x000ea20008000c00 */
[----:B-1----:R-:W-:-:S02]  /*57e0*/  IMAD.U32 R54, RZ, RZ, UR4 ;  /* 0x00000004ff367e24 */ /* 0x002fc4000f8e00ff */
[----:B------:R-:W-:Y:S01]  /*57f0*/  IMAD.U32 R53, RZ, RZ, UR5 ;  /* 0x00000005ff357e24 */ /* 0x000fe2000f8e00ff */
[----:B------:R-:W1:Y:S01]  /*5800*/  LDCU.64 UR4, c[0x0][0x9a8] ;  /* 0x00013500ff0477ac */ /* 0x000e620008000a00 */
[----:B------:R-:W2:Y:S01]  /*5810*/  LDCU UR54, c[0x0][0x374] ;  /* 0x00006e80ff3677ac */ /* 0x000ea20008000800 */
[----:B------:R-:W-:Y:S01]  /*5820*/  UMOV UR50, URZ ;  /* 0x000000ff00327c82 */ /* 0x000fe20008000000 */
[----:B------:R-:W-:Y:S01]  /*5830*/  UIADD3 UR61, UPT, UPT, UR49, 0x200, URZ ;  /* 0x00000200313d7890 */ /* 0x000fe2000fffe0ff */
[----:B------:R-:W-:Y:S01]  /*5840*/  UMOV UR52, URZ ;  /* 0x000000ff00347c82 */ /* 0x000fe20008000000 */
[----:B------:R-:W-:Y:S01]  /*5850*/  UMOV UR53, URZ ;  /* 0x000000ff00357c82 */ /* 0x000fe20008000000 */
[----:B-1----:R-:W-:Y:S02]  /*5860*/  IMAD.U32 R56, RZ, RZ, UR4 ;  /* 0x00000004ff387e24 */ /* 0x002fe4000f8e00ff */
[----:B------:R-:W-:Y:S01]  /*5870*/  IMAD.U32 R55, RZ, RZ, UR5 ;  /* 0x00000005ff377e24 */ /* 0x000fe2000f8e00ff */
[----:B------:R-:W1:Y:S01]  /*5880*/  LDCU.128 UR4, c[0x0][0xb80] ;  /* 0x00017000ff0477ac */ /* 0x000e620008000c00 */
[C---:B----4-:R-:W-:Y:S01]  /*5890*/  VIADD R3, R2.reuse, 0x40 ;  /* 0x0000004002037836 */ /* 0x050fe20000000000 */
[----:B------:R-:W-:-:S04]  /*58a0*/  LOP3.LUT R2, R2, 0xffff, RZ, 0xc0, !PT ;  /* 0x0000ffff02027812 */ /* 0x000fc800078ec0ff */
[----:B------:R-:W-:-:S05]  /*58b0*/  LOP3.LUT R3, R3, 0xffff, RZ, 0xc0, !PT ;  /* 0x0000ffff03037812 */ /* 0x000fca00078ec0ff */
[----:B------:R4:W-:Y:S01]  /*58c0*/  STL.64 [R1], R2 ;  /* 0x0000000201007387 */ /* 0x0009e20000100a00 */
[----:B-1----:R-:W-:Y:S01]  /*58d0*/  MOV R60, UR4 ;  /* 0x00000004003c7c02 */ /* 0x002fe20008000f00 */
[----:B------:R-:W-:Y:S02]  /*58e0*/  IMAD.U32 R59, RZ, RZ, UR5 ;  /* 0x00000005ff3b7e24 */ /* 0x000fe4000f8e00ff */
[----:B------:R-:W-:Y:S02]  /*58f0*/  IMAD.U32 R58, RZ, RZ, UR6 ;  /* 0x00000006ff3a7e24 */ /* 0x000fe4000f8e00ff */
[----:B--23--:R-:W-:-:S07]  /*5900*/  IMAD.U32 R57, RZ, RZ, UR7 ;  /* 0x00000007ff397e24 */ /* 0x00cfce000f8e00ff */
.L_x_112:
[----:B----4-:R-:W-:Y:S04]  /*5910*/  SHF.L.U32 R2, R46, 0x1f, RZ ;  /* 0x0000001f2e027819 */ /* 0x010fe800000006ff */
[----:B------:R-:W1:Y:S02]  /*5920*/  SYNCS.PHASECHK.TRANS64.TRYWAIT P0, [UR49+0x110], R2 ;  /* 0x00011002ff0075a7 */ /* 0x000e640008001131 */
[----:B-1----:R-:W-:Y:S05]  /*5930*/  @!P0 BRA `(.L_x_82) ;  /* 0x0000002c00ec8947 */ /* 0x002fea0003800000 */
.L_x_169:
[----:B------:R-:W2:Y:S01]  /*5940*/  LDS.128 R4, [UR49+0x150] ;  /* 0x00015031ff047984 */ /* 0x000ea20008000c00 */
[----:B------:R-:W-:Y:S01]  /*5950*/  UIADD3 UR4, UPT, UPT, UR49, 0x118, URZ ;  /* 0x0000011831047890 */ /* 0x000fe2000fffe0ff */
[----:B-1----:R-:W-:Y:S01]  /*5960*/  IMAD R2, R22, 0x4, R1 ;  /* 0x0000000416027824 */ /* 0x002fe200078e0201 */
[----:B------:R-:W-:Y:S01]  /*5970*/  UISETP.GE.AND UP0, UPT, UR39, 0x1, UPT ;  /* 0x000000012700788c */ /* 0x000fe2000bf06270 */
[----:B------:R-:W-:Y:S01]  /*5980*/  @!PT LDS RZ, [RZ] ;  /* 0x00000000fffff984 */ /* 0x000fe20000000800 */
[----:B------:R-:W-:Y:S01]  /*5990*/  @!PT LDS RZ, [RZ] ;  /* 0x00000000fffff984 */ /* 0x000fe20000000800 */
[----:B------:R-:W-:Y:S01]  /*59a0*/  @!PT LDS RZ, [RZ] ;  /* 0x00000000fffff984 */ /* 0x000fe20000000800 */
[----:B------:R-:W-:Y:S01]  /*59b0*/  @!PT LDS RZ, [RZ] ;  /* 0x00000000fffff984 */ /* 0x000fe20000000800 */
[----:B------:R1:W-:Y:S06]  /*59c0*/  MEMBAR.ALL.CTA ;  /* 0x0000000000007992 */ /* 0x0003ec0000008000 */
[----:B-1----:R-:W1:Y:S01]  /*59d0*/  FENCE.VIEW.ASYNC.S ;  /* 0x00000000000073c6 */ /* 0x002e620000000000 */
[----:B------:R-:W-:Y:S09]  /*59e0*/  UPRMT UR4, URZ, 0x654, UR4 ;  /* 0x00000654ff047896 */ /* 0x000ff20008000004 */
[----:B-1----:R-:W-:Y:S01]  /*59f0*/  SYNCS.ARRIVE.TRANS64.RED.A1T0 RZ, [UR4], RZ ;  /* 0x000000ffffff79a7 */ /* 0x002fe20008100404 */
[----:B------:R-:W5:Y:S01]  /*5a00*/  LDL R2, [R2] ;  /* 0x0000000002027983 */ /* 0x000f620000100800 */
[----:B--2---:R-:W-:Y:S11]  /*5a10*/  LOP3.LUT P0, RZ, R6, 0x1, RZ, 0xc0, !PT ;  /* 0x0000000106ff7812 */ /* 0x004ff6000780c0ff */
[----:B------:R-:W-:Y:S02]  /*5a20*/  @!UPT UIADD3 URZ, UPT, UPT, URZ, URZ, URZ ;  /* 0x000000fffffff290 */ /* 0x000fe4000fffe0ff */
[----:B------:R-:W-:Y:S01]  /*5a30*/  VOTEU.ANY UP1, P0 ;  /* 0x0000000000ff7886 */ /* 0x000fe20000020100 */
[----:B------:R-:W-:Y:S01]  /*5a40*/  PLOP3.LUT P0, PT, PT, PT, UP1, 0x80, 0x8 ;  /* 0x000000000008781c */ /* 0x000fe20003f0f018 */
[----:B------:R-:W-:Y:S11]  /*5a50*/  UP2UR UR60, UPR, URZ, 0x2 ;  /* 0x00000002ff3c7883 */ /* 0x000ff60008000000 */
[----:B------:R-:W-:Y:S01]  /*5a60*/  @!UPT UIADD3 URZ, UPT, UPT, URZ, URZ, URZ ;  /* 0x000000fffffff290 */ /* 0x000fe2000fffe0ff */
[----:B------:R-:W-:Y:S02]  /*5a70*/  @P0 MOV R3, R4 ;  /* 0x0000000400030202 */ /* 0x000fe40000000f00 */
[----:B------:R-:W-:Y:S02]  /*5a80*/  @P0 LOP3.LUT R0, R5, 0xffff, RZ, 0xc0, !PT ;  /* 0x0000ffff05000812 */ /* 0x000fe400078ec0ff */
[----:B------:R-:W-:Y:S02]  /*5a90*/  @P0 R2UR UR5, R3 ;  /* 0x00000000030502ca */ /* 0x000fe400000e0000 */
[----:B------:R-:W-:Y:S11]  /*5aa0*/  @P0 R2UR UR4, R0 ;  /* 0x00000000000402ca */ /* 0x000ff600000e0000 */
[----:B------:R-:W-:Y:S02]  /*5ab0*/  @UP1 UMOV UR37, UR5 ;  /* 0x0000000500251c82 */ /* 0x000fe40008000000 */
[----:B------:R-:W-:Y:S01]  /*5ac0*/  @UP1 UMOV UR36, UR4 ;  /* 0x0000000400241c82 */ /* 0x000fe20008000000 */
[----:B------:R-:W-:Y:S05]  /*5ad0*/  BRA.U !UP0, `(.L_x_83) ;  /* 0x0000000108cc7547 */ /* 0x000fea000b800000 */
[----:B------:R-:W1:Y:S01]  /*5ae0*/  LDCU UR9, c[0x0][0xc20] ;  /* 0x00018400ff0977ac */ /* 0x000e620008000800 */
[----:B------:R-:W-:Y:S02]  /*5af0*/  UIMAD.WIDE.U32 UR4, UR54, UR59, URZ ;  /* 0x0000003b360472a5 */ /* 0x000fe4000f8e00ff */
[----:B------:R-:W-:Y:S02]  /*5b00*/  UIMAD.WIDE.U32 UR6, UR55, UR56, URZ ;  /* 0x00000038370672a5 */ /* 0x000fe4000f8e00ff */
[----:B------:R-:W-:Y:S02]  /*5b10*/  UIMAD.WIDE.U32 UR10, UR36, UR59, URZ ;  /* 0x0000003b240a72a5 */ /* 0x000fe4000f8e00ff */
[----:B------:R-:W-:Y:S02]  /*5b20*/  UISETP.NE.AND UP0, UPT, UR58, 0x1, UPT ;  /* 0x000000013a00788c */ /* 0x000fe4000bf05270 */
[----:B------:R-:W-:Y:S02]  /*5b30*/  UISETP.NE.AND UP1, UPT, UR48, 0x1, UPT ;  /* 0x000000013000788c */ /* 0x000fe4000bf25270 */
[----:B------:R-:W-:Y:S02]  /*5b40*/  UISETP.NE.AND UP2, UPT, UR39, 0x1, UPT ;  /* 0x000000012700788c */ /* 0x000fe4000bf45270 */
[----:B------:R-:W-:Y:S01]  /*5b50*/  UIMAD.WIDE.U32 UR12, UR37, UR56, URZ ;  /* 0x00000038250c72a5 */ /* 0x000fe2000f8e00ff */
[----:B------:R-:W-:Y:S01]  /*5b60*/  UMOV UR4, UR5 ;  /* 0x0000000500047c82 */ /* 0x000fe20008000000 */
[----:B------:R-:W-:Y:S01]  /*5b70*/  UMOV UR6, UR11 ;  /* 0x0000000b00067c82 */ /* 0x000fe20008000000 */
[----:B-1----:R-:W-:Y:S03]  /*5b80*/  USHF.R.U32.HI UR8, URZ, UR9, UR4 ;  /* 0x00000009ff087299 */ /* 0x002fe60008011604 */
[----:B------:R-:W-:Y:S02]  /*5b90*/  UMOV UR4, UR7 ;  /* 0x0000000700047c82 */ /* 0x000fe40008000000 */
[----:B------:R-:W-:Y:S02]  /*5ba0*/  USHF.R.U32.HI UR5, URZ, UR57, UR4 ;  /* 0x00000039ff057299 */ /* 0x000fe40008011604 */
[----:B------:R-:W-:Y:S02]  /*5bb0*/  USEL UR4, UR54, UR8, !UP0 ;  /* 0x0000000836047287 */ /* 0x000fe4000c000000 */
[----:B------:R-:W-:Y:S02]  /*5bc0*/  USHF.R.U32.HI UR8, URZ, UR9, UR6 ;  /* 0x00000009ff087299 */ /* 0x000fe40008011606 */
[----:B------:R-:W-:Y:S02]  /*5bd0*/  UIMAD.WIDE.U32 UR6, UR4, UR46, URZ ;  /* 0x0000002e040672a5 */ /* 0x000fe4000f8e00ff */
[----:B------:R-:W-:Y:S02]  /*5be0*/  USEL UR9, UR55, UR5, !UP1 ;  /* 0x0000000537097287 */ /* 0x000fe4000c800000 */
[----:B------:R-:W-:Y:S02]  /*5bf0*/  USEL UR8, UR36, UR8, !UP0 ;  /* 0x0000000824087287 */ /* 0x000fe4000c000000 */
[----:B------:R-:W-:Y:S01]  /*5c00*/  UIMAD.WIDE.U32 UR10, UR9, UR46, URZ ;  /* 0x0000002e090a72a5 */ /* 0x000fe2000f8e00ff */
[----:B------:R-:W-:Y:S01]  /*5c10*/  UMOV UR6, UR7 ;  /* 0x0000000700067c82 */ /* 0x000fe20008000000 */
[----:B------:R-:W-:Y:S01]  /*5c20*/  UMOV UR5, UR13 ;  /* 0x0000000d00057c82 */ /* 0x000fe20008000000 */
[----:B------:R-:W-:Y:S02]  /*5c30*/  @UP2 USHF.R.U32.HI UR4, URZ, UR47, UR6 ;  /* 0x0000002fff042299 */ /* 0x000fe40008011606 */
[----:B------:R-:W-:Y:S02]  /*5c40*/  USHF.R.U32.HI UR5, URZ, UR57, UR5 ;  /* 0x00000039ff057299 */ /* 0x000fe40008011605 */
[----:B------:R-:W-:Y:S02]  /*5c50*/  UIMAD UR4, UR39, UR4, URZ ;  /* 0x00000004270472a4 */ /* 0x000fe4000f8e02ff */
[----:B------:R-:W-:Y:S02]  /*5c60*/  USEL UR5, UR37, UR5, !UP1 ;  /* 0x0000000525057287 */ /* 0x000fe4000c800000 */
[----:B------:R-:W-:Y:S01]  /*5c70*/  UISETP.GE.AND UP0, UPT, UR8, UR4, UPT ;  /* 0x000000040800728c */ /* 0x000fe2000bf06270 */
[----:B------:R-:W-:Y:S01]  /*5c80*/  UMOV UR6, UR11 ;  /* 0x0000000b00067c82 */ /* 0x000fe20008000000 */
[----:B------:R-:W-:Y:S02]  /*5c90*/  UIMAD.WIDE.U32 UR10, UR8, UR46, URZ ;  /* 0x0000002e080a72a5 */ /* 0x000fe4000f8e00ff */
[----:B------:R-:W-:Y:S04]  /*5ca0*/  @UP2 USHF.R.U32.HI UR9, URZ, UR47, UR6 ;  /* 0x0000002fff092299 */ /* 0x000fe80008011606 */
[----:B------:R-:W-:Y:S01]  /*5cb0*/  UIMAD UR6, UR39, UR9, URZ ;  /* 0x00000009270672a4 */ /* 0x000fe2000f8e02ff */
[----:B------:R-:W-:Y:S03]  /*5cc0*/  UMOV UR4, UR11 ;  /* 0x0000000b00047c82 */ /* 0x000fe60008000000 */
[----:B------:R-:W-:Y:S02]  /*5cd0*/  UISETP.GE.OR UP0, UPT, UR5, UR6, UP0 ;  /* 0x000000060500728c */ /* 0x000fe40008706670 */
[----:B------:R-:W-:Y:S02]  /*5ce0*/  USHF.R.U32.HI UR4, URZ, UR47, UR4 ;  /* 0x0000002fff047299 */ /* 0x000fe40008011604 */
[----:B------:R-:W-:Y:S02]  /*5cf0*/  UIMAD.WIDE.U32 UR6, UR5, UR46, URZ ;  /* 0x0000002e050672a5 */ /* 0x000fe4000f8e00ff */
[----:B------:R-:W-:Y:S02]  /*5d00*/  USEL UR11, UR8, UR4, !UP2 ;  /* 0x00000004080b7287 */ /* 0x000fe4000d000000 */
[----:B------:R-:W-:Y:S02]  /*5d10*/  UIADD3 UR6, UPT, UPT, -UR5, URZ, URZ ;  /* 0x000000ff05067290 */ /* 0x000fe4000fffe1ff */
[----:B------:R-:W-:Y:S02]  /*5d20*/  UIADD3 UR10, UPT, UPT, -UR11, URZ, URZ ;  /* 0x000000ff0b0a7290 */ /* 0x000fe4000fffe1ff */
[----:B------:R-:W-:Y:S02]  /*5d30*/  UIMAD UR6, UR48, UR6, UR37 ;  /* 0x00000006300672a4 */ /* 0x000fe4000f8e0225 */
[----:B------:R-:W-:Y:S01]  /*5d40*/  UIMAD UR10, UR39, UR10, UR8 ;  /* 0x0000000a270a72a4 */ /* 0x000fe2000f8e0208 */
[----:B------:R-:W-:Y:S01]  /*5d50*/  @!UP0 UMOV UR4, UR7 ;  /* 0x0000000700048c82 */ /* 0x000fe20008000000 */
[----:B------:R-:W-:Y:S02]  /*5d60*/  UIADD3 UR7, UPT, UPT, -UR8, URZ, URZ ;  /* 0x000000ff08077290 */ /* 0x000fe4000fffe1ff */
[----:B------:R-:W-:Y:S04]  /*5d70*/  @!UP0 USHF.R.U32.HI UR4, URZ, UR47, UR4 ;  /* 0x0000002fff048299 */ /* 0x000fe80008011604 */
[----:B------:R-:W-:Y:S04]  /*5d80*/  @!UP0 USEL UR4, UR5, UR4, !UP2 ;  /* 0x0000000405048287 */ /* 0x000fe8000d000000 */
[----:B------:R-:W-:Y:S02]  /*5d90*/  @!UP0 UIMAD UR9, UR9, UR10, UR4 ;  /* 0x0000000a090982a4 */ /* 0x000fe4000f8e0204 */
[----:B------:R-:W-:Y:S02]  /*5da0*/  @!UP0 UIADD3 UR10, UPT, UPT, UR11, -UR4, URZ ;  /* 0x800000040b0a8290 */ /* 0x000fe4000fffe0ff */
[----:B------:R-:W-:Y:S02]  /*5db0*/  UIMAD UR4, UR58, UR7, UR36 ;  /* 0x000000073a0472a4 */ /* 0x000fe4000f8e0224 */
[----:B------:R-:W-:Y:S03]  /*5dc0*/  @!UP0 UIMAD UR8, UR10, UR39, UR5 ;  /* 0x000000270a0882a4 */ /* 0x000fe6000f8e0205 */
[----:B------:R-:W-:Y:S02]  /*5dd0*/  @!UP0 UMOV UR5, UR9 ;  /* 0x0000000900058c82 */ /* 0x000fe40008000000 */
[----:B------:R-:W-:Y:S02]  /*5de0*/  UIMAD UR37, UR5, UR48, UR6 ;  /* 0x00000030052572a4 */ /* 0x000fe4000f8e0206 */
[----:B------:R-:W-:Y:S11]  /*5df0*/  UIMAD UR36, UR8, UR58, UR4 ;  /* 0x0000003a082472a4 */ /* 0x000ff6000f8e0204 */
[----:B------:R-:W-:Y:S01]  /*5e00*/  @!UPT UIADD3 URZ, UPT, UPT, URZ, URZ, URZ ;  /* 0x000000fffffff290 */ /* 0x000fe2000fffe0ff */
.L_x_83:
[----:B------:R-:W-:Y:S01]  /*5e10*/  UISETP.NE.AND UP0, UPT, UR38, 0x1, UPT ;  /* 0x000000012600788c */ /* 0x000fe2000bf05270 */
[----:B------:R-:W-:Y:S01]  /*5e20*/  @P0 SHF.R.U32.HI R62, RZ, 0x10, R5 ;  /* 0x00000010ff3e0819 */ /* 0x000fe20000011605 */
[----:B------:R-:W-:Y:S09]  /*5e30*/  USHF.L.U32 UR41, UR22, 0x6, URZ ;  /* 0x0000000616297899 */ /* 0x000ff200080006ff */
[----:B------:R-:W1:Y:S01]  /*5e40*/  @!UP0 LDCU.128 UR12, c[0x0][0xc10] ;  /* 0x00018200ff0c87ac */ /* 0x000e620008000c00 */
[----:B------:R-:W2:Y:S01]  /*5e50*/  @!UP0 LDCU UR5, c[0x0][0xc0c] ;  /* 0x00018180ff0587ac */ /* 0x000ea20008000800 */
[----:B------:R-:W3:Y:S01]  /*5e60*/  @!UP0 LDCU UR10, c[0x0][0xc20] ;  /* 0x00018400ff0a87ac */ /* 0x000ee20008000800 */
[----:B-1----:R-:W-:Y:S02]  /*5e70*/  UIMAD.WIDE.U32 UR8, UR37, UR12, URZ ;  /* 0x0000000c250872a5 */ /* 0x002fe4000f8e00ff */
[----:B------:R-:W-:Y:S02]  /*5e80*/  UIMAD.WIDE.U32 UR6, UR36, UR15, URZ ;  /* 0x0000000f240672a5 */ /* 0x000fe4000f8e00ff */
[----:B------:R-:W-:Y:S03]  /*5e90*/  @!UP0 UISETP.NE.AND UP1, UPT, UR14, 0x1, UPT ;  /* 0x000000010e00888c */ /* 0x000fe6000bf25270 */
[----:B------:R-:W-:Y:S01]  /*5ea0*/  @!UP0 UMOV UR4, UR9 ;  /* 0x0000000900048c82 */ /* 0x000fe20008000000 */
[----:B--2---:R-:W-:Y:S02]  /*5eb0*/  @!UP0 UISETP.NE.AND UP2, UPT, UR5, 0x1, UPT ;  /* 0x000000010500888c */ /* 0x004fe4000bf45270 */
[----:B------:R-:W-:Y:S01]  /*5ec0*/  @!UP0 USHF.R.U32.HI UR4, URZ, UR13, UR4 ;  /* 0x0000000dff048299 */ /* 0x000fe20008011604 */
[----:B------:R-:W-:Y:S02]  /*5ed0*/  @!UP0 UMOV UR6, UR7 ;  /* 0x0000000700068c82 */ /* 0x000fe40008000000 */
[----:B---3--:R-:W-:Y:S02]  /*5ee0*/  @!UP0 USHF.R.U32.HI UR6, URZ, UR10, UR6 ;  /* 0x0000000aff068299 */ /* 0x008fe40008011606 */
[----:B------:R-:W-:Y:S02]  /*5ef0*/  @!UP0 USEL UR7, UR37, UR4, !UP2 ;  /* 0x0000000425078287 */ /* 0x000fe4000d000000 */
[----:B------:R-:W-:Y:S04]  /*5f00*/  @!UP0 USEL UR6, UR36, UR6, !UP1 ;  /* 0x0000000624068287 */ /* 0x000fe8000c800000 */
[----:B------:R-:W-:Y:S02]  /*5f10*/  @!UP0 UIADD3 UR4, UPT, UPT, -UR7, UR6, URZ ;  /* 0x0000000607048290 */ /* 0x000fe4000fffe1ff */
[----:B------:R-:W-:Y:S02]  /*5f20*/  @!UP0 UIADD3 UR6, UPT, UPT, UR7, -UR6, URZ ;  /* 0x8000000607068290 */ /* 0x000fe4000fffe0ff */
[----:B------:R-:W-:Y:S02]  /*5f30*/  @!UP0 UIMAD UR37, UR4, UR5, UR37 ;  /* 0x00000005042582a4 */ /* 0x000fe4000f8e0225 */
[----:B------:R-:W-:Y:S02]  /*5f40*/  @!UP0 UIMAD UR36, UR6, UR14, UR36 ;  /* 0x0000000e062482a4 */ /* 0x000fe4000f8e0224 */
[----:B------:R-:W-:Y:S09]  /*5f50*/  ULOP3.LUT UP0, URZ, UR61, 0x1b0, URZ, 0xc0, !UPT ;  /* 0x000001b03dff7892 */ /* 0x000ff2000f80c0ff */
[----:B------:R-:W-:Y:S05]  /*5f60*/  BRA.U !UP0, `(.L_x_84) ;  /* 0x00000001087c7547 */ /* 0x000fea000b800000 */
[----:B------:R-:W1:Y:S01]  /*5f70*/  LDCU.64 UR8, c[0x4][0x80] ;  /* 0x01001000ff0877ac */ /* 0x000e620008000a00 */
[----:B------:R-:W-:Y:S01]  /*5f80*/  MOV R17, 0x0 ;  /* 0x0000000000117802 */ /* 0x000fe20000000f00 */
[----:B------:R-:W-:Y:S02]  /*5f90*/  HFMA2 R12, -RZ, RZ, 0, 5.9604644775390625e-08 ;  /* 0x00000001ff0c7431 */ /* 0x000fe400000001ff */
[----:B------:R-:W-:Y:S01]  /*5fa0*/  IMAD.MOV.U32 R8, RZ, RZ, 0x70 ;  /* 0x00000070ff087424 */ /* 0x000fe200078e00ff */
[----:B------:R2:W3:Y:S01]  /*5fb0*/  LDC.64 R14, c[0x4][R17] ;  /* 0x01000000110e7b82 */ /* 0x0004e20000000a00 */
[----:B------:R-:W4:Y:S01]  /*5fc0*/  LDCU.64 UR6, c[0x4][0x88] ;  /* 0x01001100ff0677ac */ /* 0x000f220008000a00 */
[----:B------:R-:W-:Y:S01]  /*5fd0*/  IMAD.MOV.U32 R13, RZ, RZ, RZ ;  /* 0x000000ffff0d7224 */ /* 0x000fe200078e00ff */
[----:B------:R-:W2:Y:S01]  /*5fe0*/  LDCU.64 UR4, c[0x4][0x8] ;  /* 0x01000100ff0477ac */ /* 0x000ea20008000a00 */
[----:B-1----:R-:W-:Y:S01]  /*5ff0*/  MOV R5, UR9 ;  /* 0x0000000900057c02 */ /* 0x002fe20008000f00 */
[----:B------:R-:W-:Y:S01]  /*6000*/  IMAD.U32 R4, RZ, RZ, UR8 ;  /* 0x00000008ff047e24 */ /* 0x000fe2000f8e00ff */
[----:B----4-:R-:W-:Y:S01]  /*6010*/  MOV R7, UR7 ;  /* 0x0000000700077c02 */ /* 0x010fe20008000f00 */
[----:B------:R-:W-:Y:S01]  /*6020*/  IMAD.U32 R6, RZ, RZ, UR6 ;  /* 0x00000006ff067e24 */ /* 0x000fe2000f8e00ff */
[----:B--2---:R-:W-:Y:S01]  /*6030*/  MOV R11, UR5 ;  /* 0x00000005000b7c02 */ /* 0x004fe20008000f00 */
[----:B------:R-:W-:Y:S02]  /*6040*/  IMAD.U32 R10, RZ, RZ, UR4 ;  /* 0x00000004ff0a7e24 */ /* 0x000fe4000f8e00ff */
[----:B------:R-:W-:Y:S07]  /*6050*/  LEPC R20, `(.L_x_85) ;  /* 0x000000001014794e */ /* 0x000fee0000000000 */
[----:B---3-5:R-:W-:Y:S05]  /*6060*/  CALL.ABS.NOINC R14 ;  /* 0x000000000e007343 */ /* 0x028fea0003c00000 */
.L_x_85:
[----:B------:R-:W1:Y:S01]  /*6070*/  LDCU.64 UR8, c[0x4][0x80] ;  /* 0x01001000ff0877ac */ /* 0x000e620008000a00 */
[----:B------:R2:W3:Y:S01]  /*6080*/  LDC.64 R14, c[0x4][R17] ;  /* 0x01000000110e7b82 */ /* 0x0004e20000000a00 */
[----:B------:R-:W-:Y:S02]  /*6090*/  HFMA2 R12, -RZ, RZ, 0, 5.9604644775390625e-08 ;  /* 0x00000001ff0c7431 */ /* 0x000fe400000001ff */
[----:B------:R-:W-:Y:S02]  /*60a0*/  IMAD.MOV.U32 R8, RZ, RZ, 0x70 ;  /* 0x00000070ff087424 */ /* 0x000fe400078e00ff */
[----:B------:R-:W-:Y:S01]  /*60b0*/  IMAD.MOV.U32 R13, RZ, RZ, RZ ;  /* 0x000000ffff0d7224 */ /* 0x000fe200078e00ff */
[----:B------:R-:W4:Y:S01]  /*60c0*/  LDCU.64 UR6, c[0x4][0x88] ;  /* 0x01001100ff0677ac */ /* 0x000f220008000a00 */
[----:B------:R-:W5:Y:S01]  /*60d0*/  LDCU.64 UR4, c[0x4][0x8] ;  /* 0x01000100ff0477ac */ /* 0x000f620008000a00 */
[----:B-1----:R-:W-:Y:S02]  /*60e0*/  MOV R4, UR8 ;  /* 0x0000000800047c02 */ /* 0x002fe40008000f00 */
[----:B------:R-:W-:Y:S02]  /*60f0*/  MOV R5, UR9 ;  /* 0x0000000900057c02 */ /* 0x000fe40008000f00 */
[----:B----4-:R-:W-:Y:S01]  /*6100*/  MOV R7, UR7 ;  /* 0x0000000700077c02 */ /* 0x010fe20008000f00 */
[----:B------:R-:W-:Y:S01]  /*6110*/  IMAD.U32 R6, RZ, RZ, UR6 ;  /* 0x00000006ff067e24 */ /* 0x000fe2000f8e00ff */
[----:B-----5:R-:W-:Y:S01]  /*6120*/  MOV R11, UR5 ;  /* 0x00000005000b7c02 */ /* 0x020fe20008000f00 */
[----:B--2---:R-:W-:Y:S02]  /*6130*/  IMAD.U32 R10, RZ, RZ, UR4 ;  /* 0x00000004ff0a7e24 */ /* 0x004fe4000f8e00ff */
[----:B------:R-:W-:Y:S07]  /*6140*/  LEPC R20, `(.L_x_84) ;  /* 0x000000001014794e */ /* 0x000fee0000000000 */
[----:B---3--:R-:W-:Y:S05]  /*6150*/  CALL.ABS.NOINC R14 ;  /* 0x000000000e007343 */ /* 0x008fea0003c00000 */
.L_x_84:
[----:B------:R-:W-:Y:S01]  /*6160*/  R2UR UR5, R54 ;  /* 0x00000000360572ca */ /* 0x000fe200000e0000 */
[----:B------:R-:W-:Y:S01]  /*6170*/  UISETP.NE.U32.AND UP0, UPT, UR62, URZ, UPT ;  /* 0x000000ff3e00728c */ /* 0x000fe2000bf05070 */
[----:B------:R-:W-:Y:S02]  /*6180*/  ISETP.NE.U32.AND P3, PT, R42, RZ, PT ;  /* 0x000000ff2a00720c */ /* 0x000fe40003f65070 */
[----:B------:R-:W-:Y:S01]  /*6190*/  R2UR UR4, R53 ;  /* 0x00000000350472ca */ /* 0x000fe200000e0000 */
[----:B------:R-:W-:Y:S01]  /*61a0*/  UISETP.NE.AND.EX UP0, UPT, UR63, URZ, UPT, UP0 ;  /* 0x000000ff3f00728c */ /* 0x000fe2000bf05300 */
[----:B------:R-:W-:Y:S02]  /*61b0*/  ISETP.NE.AND.EX P3, PT, R43, RZ, PT, P3 ;  /* 0x000000ff2b00720c */ /* 0x000fe40003f65330 */
[----:B------:R-:W-:Y:S02]  /*61c0*/  ISETP.NE.AND P6, PT, R61, RZ, PT ;  /* 0x000000ff3d00720c */ /* 0x000fe40003fc5270 */
[----:B------:R-:W-:Y:S03]  /*61d0*/  PLOP3.LUT P0, PT, PT, PT, PT, 0x8, 0x80 ;  /* 0x000000000080781c */ /* 0x000fe60003f0e170 */
[----:B------:R-:W-:Y:S04]  /*61e0*/  ISETP.NE.U32.AND P1, PT, RZ, UR5, PT ;  /* 0x00000005ff007c0c */ /* 0x000fe8000bf25070 */
[----:B------:R-:W-:Y:S04]  /*61f0*/  ISETP.NE.AND.EX P1, PT, RZ, UR4, PT, P1 ;  /* 0x00000004ff007c0c */ /* 0x000fe8000bf25310 */
[----:B------:R-:W-:Y:S01]  /*6200*/  @P6 PLOP3.LUT P0, PT, P3, PT, PT, 0x80, 0x8 ;  /* 0x000000000008681c */ /* 0x000fe20001f0f070 */
[----:B------:R-:W-:Y:S01]  /*6210*/  @!UPT UIADD3 URZ, UPT, UPT, URZ, URZ, URZ ;  /* 0x000000fffffff290 */ /* 0x000fe2000fffe0ff */
[----:B------:R-:W-:Y:S11]  /*6220*/  @!P3 BRA `(.L_x_86) ;  /* 0x000000000030b947 */ /* 0x000ff60003800000 */
[----:B------:R-:W-:Y:S01]  /*6230*/  ISETP.NE.U32.AND P2, PT, R40, RZ, PT ;  /* 0x000000ff2800720c */ /* 0x000fe20003f45070 */
[----:B------:R-:W1:Y:S01]  /*6240*/  LDCU.64 UR4, c[0x0][0x358] ;  /* 0x00006b00ff0477ac */ /* 0x000e620008000a00 */
[----:B------:R-:W-:Y:S02]  /*6250*/  IMAD.MOV.U32 R51, RZ, RZ, 0x1 ;  /* 0x00000001ff337424 */ /* 0x000fe400078e00ff */
[----:B------:R-:W-:Y:S11]  /*6260*/  ISETP.NE.AND.EX P2, PT, R41, RZ, PT, P2 ;  /* 0x000000ff2900720c */ /* 0x000ff60003f45320 */
[----:B------:R-:W-:Y:S02]  /*6270*/  @!UPT UIADD3 URZ, UPT, UPT, URZ, URZ, URZ ;  /* 0x000000fffffff290 */ /* 0x000fe4000fffe0ff */
[----:B------:R-:W2:Y:S01]  /*6280*/  @P2 LDC.64 R4, c[0x0][0x988] ;  /* 0x00026200ff042b82 */ /* 0x000ea20000000a00 */
[----:B------:R-:W-:Y:S04]  /*6290*/  @P2 IMAD R0, R16, R42, RZ ;  /* 0x0000002a10002224 */ /* 0x000fe800078e02ff */
[----:B--2---:R-:W-:Y:S04]  /*62a0*/  @P2 IMAD.WIDE R4, R0, 0x4, R4 ;  /* 0x0000000400042825 */ /* 0x004fe800078e0204 */
[----:B------:R-:W-:Y:S01]  /*62b0*/  HFMA2 R0, -RZ, RZ, 0, 5.9604644775390625e-08 ;  /* 0x00000001ff007431 */ /* 0x000fe200000001ff */
[----:B-1---5:R1:W5:Y:S04]  /*62c0*/  @P2 LDG.E R26, desc[UR4][R4.64] ;  /* 0x00000004041a2981 */ /* 0x022368000c1e1900 */
[----:B------:R-:W-:Y:S01]  /*62d0*/  @!P2 PRMT R51, R0, 0x7610, R51 ;  /* 0x000076100033a816 */ /* 0x000fe20000000033 */
[----:B-1----:R-:W2:Y:S06]  /*62e0*/  @!P2 LDC R26, c[0x0][0x980] ;  /* 0x00026000ff1aab82 */ /* 0x002eac0000000800 */
.L_x_86:
[----:B------:R-:W-:Y:S05]  /*62f0*/  BRA.U !UP0, `(.L_x_87) ;  /* 0x00000001082c7547 */ /* 0x000fea000b800000 */
[----:B------:R-:W-:Y:S02]  /*6300*/  R2UR UR5, R56 ;  /* 0x00000000380572ca */ /* 0x000fe400000e0000 */
[----:B------:R-:W-:Y:S11]  /*6310*/  R2UR UR4, R55 ;  /* 0x00000000370472ca */ /* 0x000ff600000e0000 */
[----:B------:R-:W-:Y:S04]  /*6320*/  ISETP.NE.U32.AND P2, PT, RZ, UR5, PT ;  /* 0x00000005ff007c0c */ /* 0x000fe8000bf45070 */
[----:B------:R-:W-:Y:S01]  /*6330*/  ISETP.NE.AND.EX P2, PT, RZ, UR4, PT, P2 ;  /* 0x00000004ff007c0c */ /* 0x000fe2000bf45320 */
[----:B------:R-:W1:Y:S11]  /*6340*/  LDCU.64 UR4, c[0x0][0x358] ;  /* 0x00006b00ff0477ac */ /* 0x000e760008000a00 */
[----:B------:R-:W-:Y:S01]  /*6350*/  @!UPT UIADD3 URZ, UPT, UPT, URZ, URZ, URZ ;  /* 0x000000fffffff290 */ /* 0x000fe2000fffe0ff */
[----:B------:R-:W3:Y:S01]  /*6360*/  @P2 LDC.64 R4, c[0x0][0x9a8] ;  /* 0x00026a00ff042b82 */ /* 0x000ee20000000a00 */
[----:B------:R-:W-:Y:S04]  /*6370*/  @P2 IMAD R0, R16, UR62, RZ ;  /* 0x0000003e10002c24 */ /* 0x000fe8000f8e02ff */
[----:B---3--:R-:W-:Y:S05]  /*6380*/  @P2 IMAD.WIDE R4, R0, 0x4, R4 ;  /* 0x0000000400042825 */ /* 0x008fea00078e0204 */
[----:B-1---5:R1:W5:Y:S02]  /*6390*/  @P2 LDG.E R24, desc[UR4][R4.64] ;  /* 0x0000000404182981 */ /* 0x022364000c1e1900 */
[----:B-1----:R-:W3:Y:S02]  /*63a0*/  @!P2 LDC R24, c[0x0][0x9a0] ;  /* 0x00026800ff18ab82 */ /* 0x002ee40000000800 */
.L_x_87:
[----:B--2--5:R-:W-:Y:S01]  /*63b0*/  FSETP.NEU.AND P2, PT, R26, RZ, PT ;  /* 0x000000ff1a00720b */ /* 0x024fe20003f4d000 */
[----:B------:R-:W1:Y:S01]  /*63c0*/  LDCU.128 UR12, c[0x0][0xb90] ;  /* 0x00017200ff0c77ac */ /* 0x000e620008000c00 */
[----:B------:R-:W-:Y:S01]  /*63d0*/  SEL R4, RZ, 0xffffffff, P1 ;  /* 0xffffffffff047807 */ /* 0x000fe20000800000 */
[----:B------:R-:W-:Y:S01]  /*63e0*/  BSSY B1, `(.L_x_88) ;  /* 0x0000058000017945 */ /* 0x000fe20003800000 */
[----:B------:R-:W-:Y:S01]  /*63f0*/  @P6 LOP3.LUT P1, RZ, R51, 0xff, RZ, 0xc0, !PT ;  /* 0x000000ff33ff6812 */ /* 0x000fe2000782c0ff */
[----:B------:R-:W-:Y:S01]  /*6400*/  IMAD.MOV.U32 R73, RZ, RZ, 0x1 ;  /* 0x00000001ff497424 */ /* 0x000fe200078e00ff */
[----:B------:R-:W-:Y:S01]  /*6410*/  @P6 SEL R0, RZ, 0xffffffff, P2 ;  /* 0xffffffffff006807 */ /* 0x000fe20001000000 */
[----:B------:R-:W-:Y:S01]  /*6420*/  IMAD.IADD R25, R23, 0x1, R2 ;  /* 0x0000000117197824 */ /* 0x000fe200078e0202 */
[----:B------:R-:W-:Y:S01]  /*6430*/  LOP3.LUT R71, R48, 0x1, RZ, 0x3c, !PT ;  /* 0x0000000130477812 */ /* 0x000fe200078e3cff */
[----:B------:R-:W2:Y:S01]  /*6440*/  LDCU UR11, c[0x0][0xba0] ;  /* 0x00017400ff0b77ac */ /* 0x000ea20008000800 */
[----:B------:R-:W-:Y:S01]  /*6450*/  @P0 SEL R0, R4, R0, !P1 ;  /* 0x0000000004000207 */ /* 0x000fe20004800000 */
[----:B------:R-:W-:Y:S01]  /*6460*/  IMAD.U32 R72, RZ, RZ, UR50 ;  /* 0x00000032ff487e24 */ /* 0x000fe2000f8e00ff */
[----:B------:R-:W-:Y:S01]  /*6470*/  LEA R27, R22, UR49, 0x3 ;  /* 0x00000031161b7c11 */ /* 0x000fe2000f8e18ff */
[----:B------:R-:W-:Y:S01]  /*6480*/  USHF.L.U32 UR8, UR51, 0x6, URZ ;  /* 0x0000000633087899 */ /* 0x000fe200080006ff */
[----:B------:R-:W-:Y:S02]  /*6490*/  @P6 LOP3.LUT R0, R0, 0x1, RZ, 0xc0, !PT ;  /* 0x0000000100006812 */ /* 0x000fe400078ec0ff */
[----:B------:R-:W-:Y:S02]  /*64a0*/  CS2R R38, SRZ ;  /* 0x0000000000267805 */ /* 0x000fe4000001ff00 */
[----:B------:R-:W-:Y:S02]  /*64b0*/  R2UR UR4, R59 ;  /* 0x000000003b0472ca */ /* 0x000fe400000e0000 */
[----:B------:R-:W-:Y:S02]  /*64c0*/  CS2R R36, SRZ ;  /* 0x0000000000247805 */ /* 0x000fe4000001ff00 */
[----:B------:R-:W-:Y:S01]  /*64d0*/  ISETP.NE.U32.OR P5, PT, R0, 0x1, !P6 ;  /* 0x000000010000780c */ /* 0x000fe200077a5470 */
[----:B------:R-:W-:Y:S01]  /*64e0*/  IMAD.U32 R0, RZ, RZ, UR50 ;  /* 0x00000032ff007e24 */ /* 0x000fe2000f8e00ff */
[----:B------:R-:W-:Y:S01]  /*64f0*/  R2UR UR6, R58 ;  /* 0x000000003a0672ca */ /* 0x000fe200000e0000 */
[----:B------:R-:W-:Y:S01]  /*6500*/  IMAD.U32 R67, RZ, RZ, UR8 ;  /* 0x00000008ff437e24 */ /* 0x000fe2000f8e00ff */
[----:B------:R-:W-:Y:S02]  /*6510*/  R2UR UR10, R60 ;  /* 0x000000003c0a72ca */ /* 0x000fe400000e0000 */
[----:B------:R-:W-:Y:S02]  /*6520*/  CS2R R30, SRZ ;  /* 0x00000000001e7805 */ /* 0x000fe4000001ff00 */
[----:B------:R-:W-:Y:S02]  /*6530*/  LEA R0, R0, UR49, 0x3 ;  /* 0x0000003100007c11 */ /* 0x000fe4000f8e18ff */
[----:B------:R-:W-:Y:S02]  /*6540*/  CS2R R28, SRZ ;  /* 0x00000000001c7805 */ /* 0x000fe4000001ff00 */
[----:B------:R-:W-:Y:S02]  /*6550*/  R2UR UR9, R57 ;  /* 0x00000000390972ca */ /* 0x000fe400000e0000 */
[----:B------:R-:W-:Y:S01]  /*6560*/  LOP3.LUT P4, R68, R51, 0xff, RZ, 0xc0, !PT ;  /* 0x000000ff33447812 */ /* 0x000fe2000788c0ff */
[----:B------:R-:W-:Y:S01]  /*6570*/  UIMAD.WIDE.U32 UR4, UR8, UR4, URZ ;  /* 0x00000004080472a5 */ /* 0x000fe2000f8e00ff */
[----:B------:R-:W-:Y:S02]  /*6580*/  SEL R5, RZ, 0xffffffff, P2 ;  /* 0xffffffffff057807 */ /* 0x000fe40001000000 */
[----:B------:R-:W-:Y:S01]  /*6590*/  @P5 SHF.L.U32 R3, R71, 0x1f, RZ ;  /* 0x0000001f47035819 */ /* 0x000fe200000006ff */
[----:B------:R-:W-:Y:S01]  /*65a0*/  USHF.R.U32.HI UR5, URZ, UR6, UR5 ;  /* 0x00000006ff057299 */ /* 0x000fe20008011605 */
[----:B------:R-:W-:Y:S01]  /*65b0*/  @P3 SEL R5, R4, R5, !P4 ;  /* 0x0000000504053207 */ /* 0x000fe20006000000 */
[----:B------:R-:W-:Y:S01]  /*65c0*/  UISETP.NE.AND UP0, UPT, UR10, 0x1, UPT ;  /* 0x000000010a00788c */ /* 0x000fe2000bf05270 */
[----:B------:R4:W3:Y:S01]  /*65d0*/  @P5 SYNCS.PHASECHK.TRANS64.TRYWAIT P1, [R0+URZ+0xd0], R3 ;  /* 0x0000d003000055a7 */ /* 0x0008e200080211ff */
[----:B------:R-:W-:Y:S02]  /*65e0*/  P2R R69, PR, RZ, 0x20 ;  /* 0x00000020ff457803 */ /* 0x000fe40000000000 */
[----:B------:R-:W-:Y:S01]  /*65f0*/  USEL UR5, UR8, UR5, !UP0 ;  /* 0x0000000508057287 */ /* 0x000fe2000c000000 */
[----:B------:R-:W-:Y:S01]  /*6600*/  LOP3.LUT R5, R5, 0x1, RZ, 0xc0, !PT ;  /* 0x0000000105057812 */ /* 0x000fe200078ec0ff */
[----:B------:R-:W-:Y:S04]  /*6610*/  UISETP.NE.AND UP0, UPT, UR9, 0x1, UPT ;  /* 0x000000010900788c */ /* 0x000fe8000bf05270 */
[----:B------:R-:W-:Y:S02]  /*6620*/  IMAD R7, RZ, RZ, -UR5 ;  /* 0x80000005ff077e24 */ /* 0x000fe4000f8e02ff */
[----:B------:R-:W-:Y:S02]  /*6630*/  IMAD.U32 R66, RZ, RZ, UR5 ;  /* 0x00000005ff427e24 */ /* 0x000fe4000f8e00ff */
[----:B------:R-:W-:Y:S01]  /*6640*/  IMAD R67, R7, UR10, R67 ;  /* 0x0000000a07437c24 */ /* 0x000fe2000f8e0243 */
[----:B----4-:R-:W-:Y:S04]  /*6650*/  SHF.L.U32 R3, R47, 0x1f, RZ ;  /* 0x0000001f2f037819 */ /* 0x010fe800000006ff */
[----:B------:R4:W4:Y:S01]  /*6660*/  SYNCS.PHASECHK.TRANS64.TRYWAIT P0, [R27+URZ+0x120], R3 ;  /* 0x000120031b0075a7 */ /* 0x00092200080011ff */
[----:B-1----:R-:W-:Y:S07]  /*6670*/  UIMAD.WIDE.U32 UR6, UR5, UR12, URZ ;  /* 0x0000000c050672a5 */ /* 0x002fee000f8e00ff */
[----:B------:R-:W-:Y:S02]  /*6680*/  UMOV UR4, UR7 ;  /* 0x0000000700047c82 */ /* 0x000fe40008000000 */
[----:B------:R-:W-:Y:S04]  /*6690*/  USHF.R.U32.HI UR4, URZ, UR13, UR4 ;  /* 0x0000000dff047299 */ /* 0x000fe80008011604 */
[----:B------:R-:W-:Y:S02]  /*66a0*/  USEL UR4, UR5, UR4, !UP0 ;  /* 0x0000000405047287 */ /* 0x000fe4000c000000 */
[----:B------:R-:W-:Y:S02]  /*66b0*/  UISETP.NE.AND UP0, UPT, UR14, 0x1, UPT ;  /* 0x000000010e00788c */ /* 0x000fe4000bf05270 */
[----:B------:R-:W-:Y:S02]  /*66c0*/  UIMAD.WIDE.U32 UR6, UR4, UR15, URZ ;  /* 0x0000000f040672a5 */ /* 0x000fe4000f8e00ff */
[----:B------:R-:W-:Y:S02]  /*66d0*/  IMAD.U32 R65, RZ, RZ, UR4 ;  /* 0x00000004ff417e24 */ /* 0x000fe4000f8e00ff */
[----:B------:R-:W-:Y:S01]  /*66e0*/  PLOP3.LUT P2, PT, PT, PT, UP0, 0x80, 0x8 ;  /* 0x000000000008781c */ /* 0x000fe20003f4f008 */
[----:B------:R-:W-:Y:S02]  /*66f0*/  IMAD R6, RZ, RZ, -UR4 ;  /* 0x80000004ff067e24 */ /* 0x000fe4000f8e02ff */
[----:B------:R-:W-:Y:S01]  /*6700*/  UMOV UR6, UR7 ;  /* 0x0000000700067c82 */ /* 0x000fe20008000000 */
[----:B------:R-:W-:Y:S01]  /*6710*/  IMAD.U32 R64, RZ, RZ, UR4 ;  /* 0x00000004ff407e24 */ /* 0x000fe2000f8e00ff */
[----:B--2---:R-:W-:Y:S01]  /*6720*/  USHF.R.U32.HI UR6, URZ, UR11, UR6 ;  /* 0x0000000bff067299 */ /* 0x004fe20008011606 */
[----:B------:R-:W-:Y:S05]  /*6730*/  IMAD R66, R6, UR9, R66 ;  /* 0x0000000906427c24 */ /* 0x000fea000f8e0242 */
[----:B------:R-:W-:Y:S02]  /*6740*/  SEL R65, R65, UR6, !P2 ;  /* 0x0000000641417c07 */ /* 0x000fe4000d000000 */
[----:B------:R-:W-:Y:S03]  /*6750*/  ISETP.NE.U32.AND P2, PT, R5, 0x1, PT ;  /* 0x000000010500780c */ /* 0x000fe60003f45070 */
[----:B------:R-:W-:Y:S01]  /*6760*/  IMAD.MOV R4, RZ, RZ, -R65 ;  /* 0x000000ffff047224 */ /* 0x000fe200078e0a41 */
[----:B------:R-:W-:Y:S03]  /*6770*/  P2R R74, PR, RZ, 0x4 ;  /* 0x00000004ff4a7803 */ /* 0x000fe60000000000 */
[----:B------:R-:W-:Y:S01]  /*6780*/  IMAD R64, R4, UR14, R64 ;  /* 0x0000000e04407c24 */ /* 0x000fe2000f8e0240 */
[----:B---3--:R-:W-:Y:S01]  /*6790*/  @P5 SEL R73, RZ, 0x1, !P1 ;  /* 0x00000001ff495807 */ /* 0x008fe20004800000 */
[----:B------:R-:W-:Y:S06]  /*67a0*/  @!P5 BRA `(.L_x_89) ;  /* 0x00000000006cd947 */ /* 0x000fec0003800000 */
[----:B------:R-:W-:Y:S01]  /*67b0*/  HFMA2 R31, -RZ, RZ, 0, 0 ;  /* 0x00000000ff1f7431 */ /* 0x000fe200000001ff */
[----:B------:R-:W-:Y:S01]  /*67c0*/  ISETP.NE.AND P1, PT, R73, RZ, PT ;  /* 0x000000ff4900720c */ /* 0x000fe20003f25270 */
[----:B------:R-:W-:Y:S01]  /*67d0*/  IMAD.U32 R2, RZ, RZ, UR50 ;  /* 0x00000032ff027e24 */ /* 0x000fe2000f8e00ff */
[----:B------:R-:W-:Y:S11]  /*67e0*/  BSSY B0, `(.L_x_90) ;  /* 0x0000005000007945 */ /* 0x000ff60003800000 */
[----:B------:R-:W-:Y:S05]  /*67f0*/  @P1 BRA `(.L_x_91) ;  /* 0x00000000000c1947 */ /* 0x000fea0003800000 */
[----:B------:R-:W-:Y:S04]  /*6800*/  SHF.L.U32 R4, R71, 0x1f, RZ ;  /* 0x0000001f47047819 */ /* 0x000fe800000006ff */
[----:B------:R-:W1:Y:S02]  /*6810*/  SYNCS.PHASECHK.TRANS64.TRYWAIT P1, [R0+URZ+0xd0], R4 ;  /* 0x0000d004000075a7 */ /* 0x000e6400080211ff */
[----:B-1----:R-:W-:Y:S05]  /*6820*/  @!P1 BRA `(.L_x_92) ;  /* 0x0000002000489947 */ /* 0x002fea0003800000 */
.L_x_91:
[----:B------:R-:W-:Y:S05]  /*6830*/  BSYNC B0 ;  /* 0x0000000000007941 */ /* 0x000fea0003800000 */
.L_x_90:
[----:B------:R-:W-:Y:S01]  /*6840*/  ISETP.NE.AND P1, PT, R74, RZ, PT ;  /* 0x000000ff4a00720c */ /* 0x000fe20003f25270 */
[----:B------:R-:W-:Y:S01]  /*6850*/  IMAD.MOV.U32 R30, RZ, RZ, RZ ;  /* 0x000000ffff1e7224 */ /* 0x000fe200078e00ff */
[----:B------:R-:W-:Y:S02]  /*6860*/  CS2R R28, SRZ ;  /* 0x00000000001c7805 */ /* 0x000fe4000001ff00 */
[----:B------:R-:W-:Y:S02]  /*6870*/  CS2R R38, SRZ ;  /* 0x0000000000267805 */ /* 0x000fe4000001ff00 */
[----:B------:R-:W-:Y:S07]  /*6880*/  CS2R R36, SRZ ;  /* 0x0000000000247805 */ /* 0x000fee000001ff00 */
[----:B------:R-:W-:Y:S01]  /*6890*/  @P1 IMAD R2, R2, 0x800, R49 ;  /* 0x0000080002021824 */ /* 0x000fe200078e0231 */
[----:B------:R-:W-:Y:S05]  /*68a0*/  @P1 WARPSYNC.ALL ;  /* 0x0000000000001948 */ /* 0x000fea0003800000 */
[----:B------:R-:W-:Y:S01]  /*68b0*/  @P1 LEA R2, R2, UR49, 0x1 ;  /* 0x0000003102021c11 */ /* 0x000fe2000f8e08ff */
[----:B------:R-:W-:Y:S04]  /*68c0*/  UIADD3 UR4, UPT, UPT, UR50, 0x1, URZ ;  /* 0x0000000132047890 */ /* 0x000fe8000fffe0ff */
[----:B------:R-:W2:Y:S01]  /*68d0*/  @P1 LDSM.16.M88.4 R28, [R2+0x200] ;  /* 0x00020000021c183b */ /* 0x000ea20000000200 */
[----:B-1----:R-:W-:Y:S01]  /*68e0*/  @P1 IMAD R0, R63, 0x2, R2 ;  /* 0x000000023f001824 */ /* 0x002fe200078e0202 */
[----:B------:R-:W-:Y:S04]  /*68f0*/  UISETP.NE.AND UP0, UPT, UR4, 0x3, UPT ;  /* 0x000000030400788c */ /* 0x000fe8000bf05270 */
[----:B------:R1:W3:Y:S01]  /*6900*/  @P1 LDSM.16.M88.4 R36, [R0+0x200] ;  /* 0x000200000024183b */ /* 0x0002e20000000200 */
[----:B------:R-:W-:Y:S01]  /*6910*/  USEL UR4, UR4, URZ, UP0 ;  /* 0x000000ff04047287 */ /* 0x000fe20008000000 */
[----:B------:R-:W-:Y:S05]  /*6920*/  PLOP3.LUT P1, PT, PT, PT, UP0, 0x80, 0x8 ;  /* 0x000000000008781c */ /* 0x000fea0003f2f008 */
[----:B------:R-:W-:Y:S01]  /*6930*/  IMAD.U32 R72, RZ, RZ, UR4 ;  /* 0x00000004ff487e24 */ /* 0x000fe2000f8e00ff */
[----:B-1----:R-:W-:Y:S04]  /*6940*/  SEL R0, RZ, 0x1, P1 ;  /* 0x00000001ff007807 */ /* 0x002fe80000800000 */
[----:B------:R-:W-:Y:S02]  /*6950*/  LOP3.LUT R71, R71, R0, RZ, 0x3c, !PT ;  /* 0x0000000047477212 */ /* 0x000fe400078e3cff */
.L_x_89:
[----:B------:R-:W-:Y:S05]  /*6960*/  BSYNC B1 ;  /* 0x0000000000017941 */ /* 0x000fea0003800000 */
.L_x_88:
[----:B------:R-:W-:Y:S04]  /*6970*/  SHF.R.U32.HI R0, RZ, 0x15, R25 ;  /* 0x00000015ff007819 */ /* 0x000fe80000011619 */
[----:B------:R-:W-:Y:S01]  /*6980*/  LOP3.LUT P1, RZ, R0, 0x3, R52, 0x48, !PT ;  /* 0x0000000300ff7812 */ /* 0x000fe20007824834 */
[----:B------:R-:W-:Y:S01]  /*6990*/  @!UPT UIADD3 URZ, UPT, UPT, URZ, URZ, URZ ;  /* 0x000000fffffff290 */ /* 0x000fe2000fffe0ff */
[----:B----4-:R-:W-:Y:S11]  /*69a0*/  @P0 BRA `(.L_x_93) ;  /* 0x0000000000080947 */ /* 0x010ff60003800000 */
[----:B------:R-:W1:Y:S02]  /*69b0*/  SYNCS.PHASECHK.TRANS64.TRYWAIT P0, [R27+URZ+0x120], R3 ;  /* 0x000120031b0075a7 */ /* 0x000e6400080011ff */
[----:B-1----:R-:W-:Y:S05]  /*69c0*/  @!P0 BRA `(.L_x_94) ;  /* 0x0000001c00f48947 */ /* 0x002fea0003800000 */
.L_x_93:
[----:B------:R-:W-:Y:S05]  /*69d0*/  @!P1 BRA `(.L_x_95) ;  /* 0x0000000000409947 */ /* 0x000fea0003800000 */
[----:B------:R-:W4:Y:S01]  /*69e0*/  LDCU.64 UR8, c[0x4][0x70] ;  /* 0x01000e00ff0877ac */ /* 0x000f220008000a00 */
[----:B-1----:R-:W-:Y:S01]  /*69f0*/  MOV R3, 0x0 ;  /* 0x0000000000037802 */ /* 0x002fe20000000f00 */
[----:B------:R-:W-:Y:S02]  /*6a00*/  HFMA2 R12, -RZ, RZ, 0, 5.9604644775390625e-08 ;  /* 0x00000001ff0c7431 */ /* 0x000fe400000001ff */
[----:B------:R-:W-:Y:S02]  /*6a10*/  IMAD.MOV.U32 R8, RZ, RZ, 0x192 ;  /* 0x00000192ff087424 */ /* 0x000fe400078e00ff */
[----:B------:R-:W-:Y:S01]  /*6a20*/  IMAD.MOV.U32 R13, RZ, RZ, RZ ;  /* 0x000000ffff0d7224 */ /* 0x000fe200078e00ff */
[----:B------:R-:W1:Y:S01]  /*6a30*/  LDCU.64 UR6, c[0x4][0x78] ;  /* 0x01000f00ff0677ac */ /* 0x000e620008000a00 */
[----:B------:R-:W2:Y:S01]  /*6a40*/  LDC.64 R2, c[0x4][R3] ;  /* 0x0100000003027b82 */ /* 0x000ea20000000a00 */
[----:B------:R-:W5:Y:S01]  /*6a50*/  LDCU.64 UR4, c[0x4][0x10] ;  /* 0x01000200ff0477ac */ /* 0x000f620008000a00 */
[----:B----4-:R-:W-:Y:S01]  /*6a60*/  MOV R5, UR9 ;  /* 0x0000000900057c02 */ /* 0x010fe20008000f00 */
[----:B------:R-:W-:Y:S01]  /*6a70*/  IMAD.U32 R4, RZ, RZ, UR8 ;  /* 0x00000008ff047e24 */ /* 0x000fe2000f8e00ff */
[----:B-1----:R-:W-:Y:S01]  /*6a80*/  MOV R7, UR7 ;  /* 0x0000000700077c02 */ /* 0x002fe20008000f00 */
[----:B------:R-:W-:Y:S01]  /*6a90*/  IMAD.U32 R6, RZ, RZ, UR6 ;  /* 0x00000006ff067e24 */ /* 0x000fe2000f8e00ff */
[----:B-----5:R-:W-:Y:S01]  /*6aa0*/  MOV R11, UR5 ;  /* 0x00000005000b7c02 */ /* 0x020fe20008000f00 */
[----:B------:R-:W-:Y:S02]  /*6ab0*/  IMAD.U32 R10, RZ, RZ, UR4 ;  /* 0x00000004ff0a7e24 */ /* 0x000fe4000f8e00ff */
[----:B------:R-:W-:Y:S07]  /*6ac0*/  LEPC R20, `(.L_x_95) ;  /* 0x000000001014794e */ /* 0x000fee0000000000 */
[----:B--23--:R-:W-:Y:S05]  /*6ad0*/  CALL.ABS.NOINC R2 ;  /* 0x0000000002007343 */ /* 0x00cfea0003c00000 */
.L_x_95:
[----:B-12---:R-:W-:Y:S01]  /*6ae0*/  SHF.L.U32 R3, R28, 0x10, RZ ;  /* 0x000000101c037819 */ /* 0x006fe200000006ff */
[----:B------:R-:W-:Y:S05]  /*6af0*/  WARPSYNC.ALL ;  /* 0x0000000000007948 */ /* 0x000fea0003800000 */
[----:B------:R-:W-:Y:S01]  /*6b00*/  R2UR UR4, R25 ;  /* 0x00000000190472ca */ /* 0x000fe200000e0000 */
[----:B------:R-:W-:Y:S01]  /*6b10*/  BSSY.RECONVERGENT B0, `(.L_x_96) ;  /* 0x0000054000007945 */ /* 0x000fe20003800200 */
[----:B------:R-:W-:Y:S02]  /*6b20*/  SHF.L.U32 R20, R30, 0x10, RZ ;  /* 0x000000101e147819 */ /* 0x000fe400000006ff */
[----:B------:R-:W-:Y:S02]  /*6b30*/  SHF.L.U32 R70, R63, 0x1, RZ ;  /* 0x000000013f467819 */ /* 0x000fe400000006ff */
[----:B------:R-:W-:Y:S07]  /*6b40*/  ISETP.NE.AND P0, PT, R50, RZ, PT ;  /* 0x000000ff3200720c */ /* 0x000fee0003f05270 */
[----:B------:R-:W1:Y:S02]  /*6b50*/  LDTM.16dp256bit.x4 R4, tmem[UR4] ;  /* 0x00000004000479ee */ /* 0x000e640008120000 */
[----:B-1----:R-:W-:Y:S01]  /*6b60*/  FMUL R0, R24, R4 ;  /* 0x0000000418007220 */ /* 0x002fe20000400000 */
[----:B------:R-:W-:Y:S01]  /*6b70*/  LOP3.LUT R4, R28, 0xffff0000, RZ, 0xc0, !PT ;  /* 0xffff00001c047812 */ /* 0x000fe200078ec0ff */
[----:B------:R-:W-:Y:S01]  /*6b80*/  FMUL R2, R24, R5 ;  /* 0x0000000518027220 */ /* 0x000fe20000400000 */
[C---:B------:R-:W-:Y:S01]  /*6b90*/  SHF.L.U32 R5, R29.reuse, 0x10, RZ ;  /* 0x000000101d057819 */ /* 0x040fe200000006ff */
[----:B------:R-:W-:Y:S01]  /*6ba0*/  FFMA R0, R26, R3, R0 ;  /* 0x000000031a007223 */ /* 0x000fe20000000000 */
[----:B------:R-:W-:Y:S01]  /*6bb0*/  FMUL R3, R24, R6 ;  /* 0x0000000618037220 */ /* 0x000fe20000400000 */
[----:B------:R-:W-:Y:S01]  /*6bc0*/  LOP3.LUT R6, R29, 0xffff0000, RZ, 0xc0, !PT ;  /* 0xffff00001d067812 */ /* 0x000fe200078ec0ff */
[----:B------:R-:W-:Y:S01]  /*6bd0*/  FFMA R2, R26, R4, R2 ;  /* 0x000000041a027223 */ /* 0x000fe20000000002 */
[----:B------:R-:W-:Y:S01]  /*6be0*/  FMUL R7, R24, R7 ;  /* 0x0000000718077220 */ /* 0x000fe20000400000 */
[----:B------:R-:W-:Y:S01]  /*6bf0*/  FFMA R3, R26, R5, R3 ;  /* 0x000000051a037223 */ /* 0x000fe20000000003 */
[C---:B------:R-:W-:Y:S01]  /*6c00*/  FMUL R4, R24.reuse, R8 ;  /* 0x0000000818047220 */ /* 0x040fe20000400000 */
[----:B------:R-:W-:Y:S01]  /*6c10*/  FMUL R5, R24, R9 ;  /* 0x0000000918057220 */ /* 0x000fe20000400000 */
[----:B------:R-:W-:Y:S01]  /*6c20*/  F2FP.BF16.F32.PACK_AB R32, R2, R0 ;  /* 0x000000000220723e */ /* 0x000fe200000010ff */
[----:B------:R-:W-:Y:S01]  /*6c30*/  FFMA R7, R26, R6, R7 ;  /* 0x000000061a077223 */ /* 0x000fe20000000007 */
[----:B------:R-:W-:Y:S01]  /*6c40*/  LOP3.LUT R0, R30, 0xffff0000, RZ, 0xc0, !PT ;  /* 0xffff00001e007812 */ /* 0x000fe200078ec0ff */
[----:B------:R-:W-:Y:S01]  /*6c50*/  FFMA R4, R26, R20, R4 ;  /* 0x000000141a047223 */ /* 0x000fe20000000004 */
[----:B------:R-:W-:Y:S01]  /*6c60*/  SHF.L.U32 R2, R31, 0x10, RZ ;  /* 0x000000101f027819 */ /* 0x000fe200000006ff */
[----:B------:R-:W-:Y:S01]  /*6c70*/  FMUL R6, R24, R10 ;  /* 0x0000000a18067220 */ /* 0x000fe20000400000 */
[----:B------:R-:W-:Y:S01]  /*6c80*/  F2FP.BF16.F32.PACK_AB R33, R7, R3 ;  /* 0x000000030721723e */ /* 0x000fe200000010ff */
[C---:B------:R-:W-:Y:S01]  /*6c90*/  FFMA R5, R26.reuse, R0, R5 ;  /* 0x000000001a057223 */ /* 0x040fe20000000005 */
[----:B------:R-:W-:Y:S01]  /*6ca0*/  LOP3.LUT R3, R31, 0xffff0000, RZ, 0xc0, !PT ;  /* 0xffff00001f037812 */ /* 0x000fe200078ec0ff */
[----:B------:R-:W-:Y:S01]  /*6cb0*/  FFMA R6, R26, R2, R6 ;  /* 0x000000021a067223 */ /* 0x000fe20000000006 */
[----:B---3--:R-:W-:Y:S01]  /*6cc0*/  SHF.L.U32 R7, R36, 0x10, RZ ;  /* 0x0000001024077819 */ /* 0x008fe200000006ff */
[----:B------:R-:W-:Y:S01]  /*6cd0*/  FMUL R11, R24, R11 ;  /* 0x0000000b180b7220 */ /* 0x000fe20000400000 */
[----:B------:R-:W-:Y:S01]  /*6ce0*/  LOP3.LUT R0, R36, 0xffff0000, RZ, 0xc0, !PT ;  /* 0xffff000024007812 */ /* 0x000fe200078ec0ff */
[C---:B------:R-:W-:Y:S01]  /*6cf0*/  FMUL R8, R24.reuse, R12 ;  /* 0x0000000c18087220 */ /* 0x040fe20000400000 */
[----:B------:R-:W-:Y:S01]  /*6d00*/  SHF.L.U32 R2, R37, 0x10, RZ ;  /* 0x0000001025027819 */ /* 0x000fe200000006ff */
[----:B------:R-:W-:Y:S01]  /*6d10*/  FMUL R9, R24, R13 ;  /* 0x0000000d18097220 */ /* 0x000fe20000400000 */
[----:B------:R-:W-:Y:S01]  /*6d20*/  F2FP.BF16.F32.PACK_AB R34, R5, R4 ;  /* 0x000000040522723e */ /* 0x000fe200000010ff */
[C---:B------:R-:W-:Y:S01]  /*6d30*/  FFMA R11, R26.reuse, R3, R11 ;  /* 0x000000031a0b7223 */ /* 0x040fe2000000000b */
[----:B------:R-:W-:Y:S01]  /*6d40*/  MOV R5, UR50 ;  /* 0x0000003200057c02 */ /* 0x000fe20008000f00 */
[C---:B------:R-:W-:Y:S01]  /*6d50*/  FFMA R8, R26.reuse, R7, R8 ;  /* 0x000000071a087223 */ /* 0x040fe20000000008 */
[----:B------:R-:W-:Y:S01]  /*6d60*/  SHF.L.U32 R3, R39, 0x10, RZ ;  /* 0x0000001027037819 */ /* 0x000fe200000006ff */
[----:B------:R-:W-:Y:S01]  /*6d70*/  FFMA R9, R26, R0, R9 ;  /* 0x000000001a097223 */ /* 0x000fe20000000009 */
[----:B------:R-:W-:Y:S01]  /*6d80*/  LOP3.LUT R0, R37, 0xffff0000, RZ, 0xc0, !PT ;  /* 0xffff000025007812 */ /* 0x000fe200078ec0ff */
[C---:B------:R-:W-:Y:S01]  /*6d90*/  FMUL R10, R24.reuse, R14 ;  /* 0x0000000e180a7220 */ /* 0x040fe20000400000 */
[----:B------:R-:W-:Y:S01]  /*6da0*/  LOP3.LUT R4, R39, 0xffff0000, RZ, 0xc0, !PT ;  /* 0xffff000027047812 */ /* 0x000fe200078ec0ff */
[C---:B------:R-:W-:Y:S01]  /*6db0*/  FMUL R15, R24.reuse, R15 ;  /* 0x0000000f180f7220 */ /* 0x040fe20000400000 */
[----:B------:R-:W-:Y:S01]  /*6dc0*/  FMUL R12, R24, R16 ;  /* 0x00000010180c7220 */ /* 0x000fe20000400000 */
[----:B------:R-:W-:Y:S01]  /*6dd0*/  FFMA R10, R26, R2, R10 ;  /* 0x000000021a0a7223 */ /* 0x000fe2000000000a */
[----:B------:R-:W-:Y:S01]  /*6de0*/  LOP3.LUT R2, R38, 0xffff0000, RZ, 0xc0, !PT ;  /* 0xffff000026027812 */ /* 0x000fe200078ec0ff */
[----:B------:R-:W-:Y:S01]  /*6df0*/  FFMA R15, R26, R0, R15 ;  /* 0x000000001a0f7223 */ /* 0x000fe2000000000f */
[----:B------:R-:W-:Y:S01]  /*6e00*/  SHF.L.U32 R0, R38, 0x10, RZ ;  /* 0x0000001026007819 */ /* 0x000fe200000006ff */
[C---:B------:R-:W-:Y:S01]  /*6e10*/  FMUL R13, R24.reuse, R17 ;  /* 0x00000011180d7220 */ /* 0x040fe20000400000 */
[C---:B------:R-:W-:Y:S01]  /*6e20*/  FMUL R14, R24.reuse, R18 ;  /* 0x00000012180e7220 */ /* 0x040fe20000400000 */
[----:B------:R-:W-:Y:S01]  /*6e30*/  FMUL R19, R24, R19 ;  /* 0x0000001318137220 */ /* 0x000fe20000400000 */
[----:B------:R-:W-:Y:S01]  /*6e40*/  LEA R5, R5, R49, 0xb ;  /* 0x0000003105057211 */ /* 0x000fe200078e58ff */
[C---:B------:R-:W-:Y:S01]  /*6e50*/  FFMA R12, R26.reuse, R0, R12 ;  /* 0x000000001a0c7223 */ /* 0x040fe2000000000c */
[C---:B------:R-:W-:Y:S01]  /*6e60*/  FFMA R13, R26.reuse, R2, R13 ;  /* 0x000000021a0d7223 */ /* 0x040fe2000000000d */
[C---:B------:R-:W-:Y:S01]  /*6e70*/  FFMA R14, R26.reuse, R3, R14 ;  /* 0x000000031a0e7223 */ /* 0x040fe2000000000e */
[----:B------:R-:W-:Y:S01]  /*6e80*/  FFMA R19, R26, R4, R19 ;  /* 0x000000041a137223 */ /* 0x000fe20000000013 */
[----:B------:R-:W-:Y:S02]  /*6e90*/  F2FP.BF16.F32.PACK_AB R35, R11, R6 ;  /* 0x000000060b23723e */ /* 0x000fe400000010ff */
[----:B------:R-:W-:Y:S02]  /*6ea0*/  LEA R5, R5, UR49, 0x1 ;  /* 0x0000003105057c11 */ /* 0x000fe4000f8e08ff */
[----:B------:R-:W-:Y:S02]  /*6eb0*/  F2FP.BF16.F32.PACK_AB R8, R9, R8 ;  /* 0x000000080908723e */ /* 0x000fe400000010ff */
[----:B------:R-:W-:Y:S01]  /*6ec0*/  F2FP.BF16.F32.PACK_AB R9, R15, R10 ;  /* 0x0000000a0f09723e */ /* 0x000fe200000010ff */
[----:B------:R1:W-:Y:S01]  /*6ed0*/  STSM.16.M88.4 [R5+0x200], R32 ;  /* 0x0002002005007844 */ /* 0x0003e20000000200 */
[----:B------:R-:W-:Y:S02]  /*6ee0*/  F2FP.BF16.F32.PACK_AB R10, R13, R12 ;  /* 0x0000000c0d0a723e */ /* 0x000fe400000010ff */
[----:B------:R-:W-:Y:S02]  /*6ef0*/  F2FP.BF16.F32.PACK_AB R11, R19, R14 ;  /* 0x0000000e130b723e */ /* 0x000fe400000010ff */
[----:B------:R-:W-:Y:S05]  /*6f00*/  IADD3 R0, PT, PT, R70, 0x200, R5 ;  /* 0x0000020046007810 */ /* 0x000fea0007ffe005 */
[----:B------:R1:W-:Y:S01]  /*6f10*/  STSM.16.M88.4 [R0], R8 ;  /* 0x0000000800007844 */ /* 0x0003e20000000200 */
[----:B------:R-:W-:Y:S01]  /*6f20*/  @!PT LDS RZ, [RZ] ;  /* 0x00000000fffff984 */ /* 0x000fe20000000800 */
[----:B------:R-:W-:Y:S01]  /*6f30*/  @!PT LDS RZ, [RZ] ;  /* 0x00000000fffff984 */ /* 0x000fe20000000800 */
[----:B------:R-:W-:Y:S01]  /*6f40*/  @!PT LDS RZ, [RZ] ;  /* 0x00000000fffff984 */ /* 0x000fe20000000800 */
[----:B------:R-:W-:Y:S01]  /*6f50*/  @!PT LDS RZ, [RZ] ;  /* 0x00000000fffff984 */ /* 0x000fe20000000800 */
[----:B------:R2:W-:Y:S07]  /*6f60*/  MEMBAR.ALL.CTA ;  /* 0x0000000000007992 */ /* 0x0005ee0000008000 */
[----:B--2---:R-:W2:Y:S02]  /*6f70*/  FENCE.VIEW.ASYNC.S ;  /* 0x00000000000073c6 */ /* 0x004ea40000000000 */
[----:B--2---:R-:W-:Y:S06]  /*6f80*/  BAR.SYNC.DEFER_BLOCKING 0x1, 0x80 ;  /* 0x0042000000007b1d */ /* 0x004fec0000010000 */
[----:B------:R-:W-:Y:S05]  /*6f90*/  @P0 BRA `(.L_x_97) ;  /* 0x00000000002c0947 */ /* 0x000fea0003800000 */
[----:B------:R-:W2:Y:S01]  /*6fa0*/  LDCU.64 UR6, c[0x0][0x348] ;  /* 0x00006900ff0677ac */ /* 0x000ea20008000a00 */
[----:B------:R-:W-:Y:S02]  /*6fb0*/  R2UR UR42, R67 ;  /* 0x00000000432a72ca */ /* 0x000fe400000e0000 */
[----:B------:R-:W-:Y:S01]  /*6fc0*/  R2UR UR43, R66 ;  /* 0x00000000422b72ca */ /* 0x000fe200000e0000 */
[----:B------:R-:W-:Y:S01]  /*6fd0*/  ULEA UR5, UR50, UR49, 0xc ;  /* 0x0000003132057291 */ /* 0x000fe2000f8e60ff */
[----:B------:R-:W-:Y:S02]  /*6fe0*/  R2UR UR44, R64 ;  /* 0x00000000402c72ca */ /* 0x000fe400000e0000 */
[----:B------:R-:W-:Y:S01]  /*6ff0*/  R2UR UR45, R65 ;  /* 0x00000000412d72ca */ /* 0x000fe200000e0000 */
[----:B------:R-:W-:Y:S02]  /*7000*/  UIADD3 UR40, UPT, UPT, UR5, 0x200, URZ ;  /* 0x0000020005287890 */ /* 0x000fe4000fffe0ff */
[----:B--2---:R-:W-:Y:S04]  /*7010*/  UIADD3 UR4, UP0, UPT, UR6, 0x780, URZ ;  /* 0x0000078006047890 */ /* 0x004fe8000ff1e0ff */
[----:B------:R-:W-:Y:S09]  /*7020*/  UIADD3.X UR5, UPT, UPT, URZ, UR7, URZ, UP0, !UPT ;  /* 0x00000007ff057290 */ /* 0x000ff200087fe4ff */
[----:B------:R2:W-:Y:S02]  /*7030*/  UTMASTG.5D.IM2COL [UR40], [UR4] ;  /* 0x00000028040073b5 */ /* 0x0005e40008060000 */
[----:B--2---:R0:W-:Y:S02]  /*7040*/  UTMACMDFLUSH ;  /* 0x00000000000079b7 */ /* 0x0041e40000000000 */
.L_x_97:
[----:B------:R-:W-:Y:S05]  /*7050*/  BSYNC.RECONVERGENT B0 ;  /* 0x0000000000007941 */ /* 0x000fea0003800200 */
.L_x_96:
[----:B------:R-:W-:Y:S01]  /*7060*/  UIADD3 UR42, UPT, UPT, UR50, 0x1, URZ ;  /* 0x00000001322a7890 */ /* 0x000fe2000fffe0ff */
[----:B------:R-:W-:Y:S03]  /*7070*/  BSSY.RECONVERGENT B0, `(.L_x_98) ;  /* 0x0000005000007945 */ /* 0x000fe60003800200 */
[----:B------:R-:W-:Y:S04]  /*7080*/  UISETP.NE.AND UP0, UPT, UR42, 0x3, UPT ;  /* 0x000000032a00788c */ /* 0x000fe8000bf05270 */
[----:B------:R-:W-:Y:S01]  /*7090*/  USEL UR40, UR42, URZ, UP0 ;  /* 0x000000ff2a287287 */ /* 0x000fe20008000000 */
[----:B------:R-:W-:Y:S11]  /*70a0*/  @P0 BRA `(.L_x_99) ;  /* 0x0000000000040947 */ /* 0x000ff60003800000 */
[----:B------:R-:W-:Y:S04]  /*70b0*/  DEPBAR.LE SB0, 0x1 ;  /* 0x000080400000791a */ /* 0x000fe80000000000 */
.L_x_99:
[----:B------:R-:W-:Y:S05]  /*70c0*/  BSYNC.RECONVERGENT B0 ;  /* 0x0000000000007941 */ /* 0x000fea0003800200 */
.L_x_98:
[----:B------:R-:W-:Y:S01]  /*70d0*/  BAR.SYNC.DEFER_BLOCKING 0x1, 0x80 ;  /* 0x0042000000007b1d */ /* 0x000fe20000010000 */
[----:B------:R-:W-:Y:S01]  /*70e0*/  ISETP.NE.AND P1, PT, R69, RZ, PT ;  /* 0x000000ff4500720c */ /* 0x000fe20003f25270 */
[----:B------:R-:W-:Y:S01]  /*70f0*/  UISETP.NE.AND UP0, UPT, UR52, URZ, UPT ;  /* 0x000000ff3400728c */ /* 0x000fe2000bf05270 */
[----:B------:R-:W-:Y:S11]  /*7100*/  LEA R3, R72, UR49, 0x3 ;  /* 0x0000003148037c11 */ /* 0x000ff6000f8e18ff */
[----:B------:R-:W-:Y:S01]  /*7110*/  @P1 SHF.L.U32 R4, R71, 0x1f, RZ ;  /* 0x0000001f47041819 */ /* 0x000fe200000006ff */
[----:B------:R-:W-:Y:S06]  /*7120*/  BRA.U !UP0, `(.L_x_100) ;  /* 0x0000000108287547 */ /* 0x000fec000b800000 */
[----:B-1----:R-:W1:Y:S01]  /*7130*/  S2R R0, SR_CgaCtaId ;  /* 0x0000000000007919 */ /* 0x002e620000008800 */
[----:B------:R-:W-:Y:S05]  /*7140*/  IMAD.U32 R2, RZ, RZ, UR53 ;  /* 0x00000035ff027e24 */ /* 0x000fea000f8e00ff */
[C---:B------:R-:W-:Y:S01]  /*7150*/  @P1 LEA R5, R2.reuse, UR49, 0x3 ;  /* 0x0000003102051c11 */ /* 0x040fe2000f8e18ff */
[----:B------:R-:W-:Y:S04]  /*7160*/  VIADD R2, R2, 0x1 ;  /* 0x0000000102027836 */ /* 0x000fe80000000000 */
[----:B------:R-:W-:Y:S01]  /*7170*/  @P1 VIADD R5, R5, 0xe8 ;  /* 0x000000e805051836 */ /* 0x000fe20000000000 */
[C---:B------:R-:W-:Y:S04]  /*7180*/  ISETP.NE.AND P0, PT, R2.reuse, 0x3, PT ;  /* 0x000000030200780c */ /* 0x040fe80003f05270 */
[----:B------:R-:W-:Y:S04]  /*7190*/  SEL R2, R2, RZ, P0 ;  /* 0x000000ff02027207 */ /* 0x000fe80000000000 */
[----:B------:R-:W-:Y:S02]  /*71a0*/  R2UR UR53, R2 ;  /* 0x00000000023572ca */ /* 0x000fe400000e0000 */
[----:B-1----:R-:W-:Y:S04]  /*71b0*/  @P1 PRMT R0, R0, 0x654, R5 ;  /* 0x0000065400001816 */ /* 0x002fe80000000005 */
[----:B------:R2:W-:Y:S09]  /*71c0*/  @P1 SYNCS.ARRIVE.TRANS64.RED.A1T0 RZ, [R0+URZ], RZ ;  /* 0x000000ff00ff19a7 */ /* 0x0005f200081004ff */
.L_x_100:
[----:B------:R-:W3:Y:S01]  /*71d0*/  @P1 SYNCS.PHASECHK.TRANS64.TRYWAIT P0, [R3+URZ+0xd0], R4 ;  /* 0x0000d004030015a7 */ /* 0x000ee200080011ff */
[----:B------:R-:W-:Y:S01]  /*71e0*/  BSSY B1, `(.L_x_101) ;  /* 0x0000013000017945 */ /* 0x000fe20003800000 */
[----:B---3--:R-:W-:Y:S03]  /*71f0*/  @P1 SEL R73, RZ, 0x1, !P0 ;  /* 0x00000001ff491807 */ /* 0x008fe60004000000 */
[----:B------:R-:W-:Y:S05]  /*7200*/  @!P1 BRA `(.L_x_102) ;  /* 0x0000000000409947 */ /* 0x000fea0003800000 */
[----:B------:R-:W-:Y:S01]  /*7210*/  ISETP.NE.AND P1, PT, R74, RZ, PT ;  /* 0x000000ff4a00720c */ /* 0x000fe20003f25270 */
[----:B------:R-:W-:Y:S01]  /*7220*/  BSSY B0, `(.L_x_103) ;  /* 0x0000009000007945 */ /* 0x000fe20003800000 */
[----:B------:R-:W-:Y:S11]  /*7230*/  ISETP.NE.AND P0, PT, R73, RZ, PT ;  /* 0x000000ff4900720c */ /* 0x000ff60003f05270 */
[----:B------:R-:W-:Y:S05]  /*7240*/  @P1 IMAD R2, R72, 0x800, R49 ;  /* 0x0000080048021824 */ /* 0x000fea00078e0231 */
[----:B------:R-:W-:Y:S05]  /*7250*/  @P1 LEA R2, R2, UR49, 0x1 ;  /* 0x0000003102021c11 */ /* 0x000fea000f8e08ff */
[----:B-12---:R-:W-:Y:S01]  /*7260*/  @P1 IMAD.IADD R0, R70, 0x1, R2 ;  /* 0x0000000146001824 */ /* 0x006fe200078e0202 */
[----:B------:R-:W-:Y:S06]  /*7270*/  @P0 BRA `(.L_x_104) ;  /* 0x00000000000c0947 */ /* 0x000fec0003800000 */
[----:B------:R-:W-:Y:S04]  /*7280*/  SHF.L.U32 R71, R71, 0x1f, RZ ;  /* 0x0000001f47477819 */ /* 0x000fe800000006ff */
[----:B------:R-:W1:Y:S02]  /*7290*/  SYNCS.PHASECHK.TRANS64.TRYWAIT P0, [R3+URZ+0xd0], R71 ;  /* 0x0000d047030075a7 */ /* 0x000e6400080011ff */
[----:B-1----:R-:W-:Y:S05]  /*72a0*/  @!P0 BRA `(.L_x_105) ;  /* 0x0000001400d08947 */ /* 0x002fea0003800000 */
.L_x_104:
[----:B------:R-:W-:Y:S05]  /*72b0*/  BSYNC B0 ;  /* 0x0000000000007941 */ /* 0x000fea0003800000 */
.L_x_103:
[----:B------:R-:W-:Y:S11]  /*72c0*/  ISETP.NE.AND P0, PT, R74, RZ, PT ;  /* 0x000000ff4a00720c */ /* 0x000ff60003f05270 */
[----:B------:R-:W-:Y:S02]  /*72d0*/  @!UPT UIADD3 URZ, UPT, UPT, URZ, URZ, URZ ;  /* 0x000000fffffff290 */ /* 0x000fe4000fffe0ff */
[----:B------:R-:W-:Y:S05]  /*72e0*/  @P0 WARPSYNC.ALL ;  /* 0x0000000000000948 */ /* 0x000fea0003800000 */
[----:B------:R3:W4:Y:S04]  /*72f0*/  @P0 LDSM.16.M88.4 R28, [R2+0x200] ;  /* 0x00020000021c083b */ /* 0x0007280000000200 */
[----:B------:R3:W2:Y:S02]  /*7300*/  @P0 LDSM.16.M88.4 R36, [R0+0x200] ;  /* 0x000200000024083b */ /* 0x0006a40000000200 */
.L_x_102:
[----:B------:R-:W-:Y:S05]  /*7310*/  BSYNC B1 ;  /* 0x0000000000017941 */ /* 0x000fea0003800000 */
.L_x_101:
[----:B-123--:R-:W-:Y:S05]  /*7320*/  VIADD R0, R25, 0x20 ;  /* 0x0000002019007836 */ /* 0x00efea0000000000 */
[----:B------:R-:W-:Y:S04]  /*7330*/  SHF.R.U32.HI R0, RZ, 0x15, R0 ;  /* 0x00000015ff007819 */ /* 0x000fe80000011600 */
[----:B------:R-:W-:Y:S11]  /*7340*/  LOP3.LUT P0, RZ, R0, 0x3, R52, 0x48, !PT ;  /* 0x0000000300ff7812 */ /* 0x000ff60007804834 */
[----:B------:R-:W-:Y:S02]  /*7350*/  @!UPT UIADD3 URZ, UPT, UPT, URZ, URZ, URZ ;  /* 0x000000fffffff290 */ /* 0x000fe4000fffe0ff */
[----:B------:R-:W-:Y:S05]  /*7360*/  @!P0 BRA `(.L_x_106) ;  /* 0x0000000000408947 */ /* 0x000fea0003800000 */
[----:B------:R-:W1:Y:S01]  /*7370*/  LDCU.64 UR8, c[0x4][0x70] ;  /* 0x01000e00ff0877ac */ /* 0x000e620008000a00 */
[----:B------:R-:W-:Y:S01]  /*7380*/  MOV R3, 0x0 ;  /* 0x0000000000037802 */ /* 0x000fe20000000f00 */
[----:B------:R-:W-:Y:S02]  /*7390*/  HFMA2 R12, -RZ, RZ, 0, 5.9604644775390625e-08 ;  /* 0x00000001ff0c7431 */ /* 0x000fe400000001ff */
[----:B------:R-:W-:Y:S02]  /*73a0*/  IMAD.MOV.U32 R8, RZ, RZ, 0x192 ;  /* 0x00000192ff087424 */ /* 0x000fe400078e00ff */
[----:B------:R-:W-:Y:S01]  /*73b0*/  IMAD.MOV.U32 R13, RZ, RZ, RZ ;  /* 0x000000ffff0d7224 */ /* 0x000fe200078e00ff */
[----:B------:R-:W2:Y:S01]  /*73c0*/  LDCU.64 UR6, c[0x4][0x78] ;  /* 0x01000f00ff0677ac */ /* 0x000ea20008000a00 */
[----:B------:R-:W3:Y:S01]  /*73d0*/  LDC.64 R2, c[0x4][R3] ;  /* 0x0100000003027b82 */ /* 0x000ee20000000a00 */
[----:B------:R-:W5:Y:S01]  /*73e0*/  LDCU.64 UR4, c[0x4][0x10] ;  /* 0x01000200ff0477ac */ /* 0x000f620008000a00 */
[----:B-1----:R-:W-:Y:S01]  /*73f0*/  MOV R5, UR9 ;  /* 0x0000000900057c02 */ /* 0x002fe20008000f00 */
[----:B------:R-:W-:Y:S01]  /*7400*/  IMAD.U32 R4, RZ, RZ, UR8 ;  /* 0x00000008ff047e24 */ /* 0x000fe2000f8e00ff */
[----:B--2---:R-:W-:Y:S01]  /*7410*/  MOV R7, UR7 ;  /* 0x0000000700077c02 */ /* 0x004fe20008000f00 */
[----:B------:R-:W-:Y:S01]  /*7420*/  IMAD.U32 R6, RZ, RZ, UR6 ;  /* 0x00000006ff067e24 */ /* 0x000fe2000f8e00ff */
[----:B-----5:R-:W-:Y:S01]  /*7430*/  MOV R11, UR5 ;  /* 0x00000005000b7c02 */ /* 0x020fe20008000f00 */
[----:B------:R-:W-:Y:S02]  /*7440*/  IMAD.U32 R10, RZ, RZ, UR4 ;  /* 0x00000004ff0a7e24 */ /* 0x000fe4000f8e00ff */
[----:B------:R-:W-:Y:S07]  /*7450*/  LEPC R20, `(.L_x_106) ;  /* 0x000000001014794e */ /* 0x000fee0000000000 */
[----:B---34-:R-:W-:Y:S05]  /*7460*/  CALL.ABS.NOINC R2 ;  /* 0x0000000002007343 */ /* 0x018fea0003c00000 */
.L_x_106:
[----:B------:R-:W-:Y:S01]  /*7470*/  ISETP.NE.AND P1, PT, R50, RZ, PT ;  /* 0x000000ff3200720c */ /* 0x000fe20003f25270 */
[----:B------:R-:W-:Y:S05]  /*7480*/  WARPSYNC.ALL ;  /* 0x0000000000007948 */ /* 0x000fea0003800000 */
[----:B------:R-:W-:Y:S01]  /*7490*/  R2UR UR4, R25 ;  /* 0x00000000190472ca */ /* 0x000fe200000e0000 */
[----:B------:R-:W1:Y:S01]  /*74a0*/  S2UR UR5, SR_CgaCtaId ;  /* 0x00000000000579c3 */ /* 0x000e620000008800 */
[C---:B----4-:R-:W-:Y:S01]  /*74b0*/  SHF.L.U32 R20, R28.reuse, 0x10, RZ ;  /* 0x000000101c147819 */ /* 0x050fe200000006ff */
[----:B------:R-:W-:Y:S01]  /*74c0*/  BSSY.RECONVERGENT B0, `(.L_x_107) ;  /* 0x0000058000007945 */ /* 0x000fe20003800200 */
[----:B------:R-:W-:Y:S02]  /*74d0*/  LOP3.LUT R21, R28, 0xffff0000, RZ, 0xc0, !PT ;  /* 0xffff00001c157812 */ /* 0x000fe400078ec0ff */
[----:B------:R-:W-:Y:S02]  /*74e0*/  SHF.L.U32 R25, R29, 0x10, RZ ;  /* 0x000000101d197819 */ /* 0x000fe400000006ff */
[----:B------:R-:W-:Y:S02]  /*74f0*/  SHF.L.U32 R28, R30, 0x10, RZ ;  /* 0x000000101e1c7819 */ /* 0x000fe400000006ff */
[C---:B------:R-:W-:Y:S02]  /*7500*/  SHF.L.U32 R32, R36.reuse, 0x10, RZ ;  /* 0x0000001024207819 */ /* 0x040fe400000006ff */
[----:B------:R-:W-:Y:S01]  /*7510*/  LOP3.LUT R33, R36, 0xffff0000, RZ, 0xc0, !PT ;  /* 0xffff000024217812 */ /* 0x000fe200078ec0ff */
[----:B------:R-:W2:Y:S01]  /*7520*/  LDTM.16dp256bit.x4 R4, tmem[UR4+0x20] ;  /* 0x00002004000479ee */ /* 0x000ea20008120000 */
[----:B------:R-:W-:Y:S01]  /*7530*/  R2UR UR4, R27 ;  /* 0x000000001b0472ca */ /* 0x000fe200000e0000 */
[----:B------:R-:W-:Y:S01]  /*7540*/  NOP ;  /* 0x0000000000007918 */ /* 0x000fe20000000000 */
[----:B------:R-:W-:Y:S02]  /*7550*/  LOP3.LUT R27, R29, 0xffff0000, RZ, 0xc0, !PT ;  /* 0xffff00001d1b7812 */ /* 0x000fe400078ec0ff */
[----:B------:R-:W-:Y:S02]  /*7560*/  LOP3.LUT R29, R30, 0xffff0000, RZ, 0xc0, !PT ;  /* 0xffff00001e1d7812 */ /* 0x000fe400078ec0ff */
[C---:B------:R-:W-:Y:S02]  /*7570*/  SHF.L.U32 R30, R31.reuse, 0x10, RZ ;  /* 0x000000101f1e7819 */ /* 0x040fe400000006ff */
[----:B------:R-:W-:Y:S02]  /*7580*/  LOP3.LUT R31, R31, 0xffff0000, RZ, 0xc0, !PT ;  /* 0xffff00001f1f7812 */ /* 0x000fe400078ec0ff */
[C---:B------:R-:W-:Y:S02]  /*7590*/  SHF.L.U32 R34, R37.reuse, 0x10, RZ ;  /* 0x0000001025227819 */ /* 0x040fe400000006ff */
[----:B------:R-:W-:Y:S01]  /*75a0*/  LOP3.LUT R35, R37, 0xffff0000, RZ, 0xc0, !PT ;  /* 0xffff000025237812 */ /* 0x000fe200078ec0ff */
[----:B------:R-:W-:Y:S01]  /*75b0*/  UIADD3 UR4, UPT, UPT, UR4, 0x130, URZ ;  /* 0x0000013004047890 */ /* 0x000fe2000fffe0ff */
[C---:B------:R-:W-:Y:S02]  /*75c0*/  SHF.L.U32 R36, R38.reuse, 0x10, RZ ;  /* 0x0000001026247819 */ /* 0x040fe400000006ff */
[----:B------:R-:W-:Y:S02]  /*75d0*/  LOP3.LUT R37, R38, 0xffff0000, RZ, 0xc0, !PT ;  /* 0xffff000026257812 */ /* 0x000fe400078ec0ff */
[C---:B------:R-:W-:Y:S02]  /*75e0*/  SHF.L.U32 R38, R39.reuse, 0x10, RZ ;  /* 0x0000001027267819 */ /* 0x040fe400000006ff */
[----:B------:R-:W-:Y:S01]  /*75f0*/  LOP3.LUT R39, R39, 0xffff0000, RZ, 0xc0, !PT ;  /* 0xffff000027277812 */ /* 0x000fe200078ec0ff */
[C---:B--2---:R-:W-:Y:S01]  /*7600*/  FMUL R4, R24.reuse, R4 ;  /* 0x0000000418047220 */ /* 0x044fe20000400000 */
[----:B-1----:R-:W-:Y:S01]  /*7610*/  UPRMT UR4, UR5, 0x654, UR4 ;  /* 0x0000065405047896 */ /* 0x002fe20008000004 */
[C---:B------:R-:W-:Y:S01]  /*7620*/  FMUL R5, R24.reuse, R5 ;  /* 0x0000000518057220 */ /* 0x040fe20000400000 */
[----:B------:R-:W-:Y:S01]  /*7630*/  FMUL R6, R24, R6 ;  /* 0x0000000618067220 */ /* 0x000fe20000400000 */
[----:B------:R-:W-:Y:S01]  /*7640*/  FFMA R4, R26, R20, R4 ;  /* 0x000000141a047223 */ /* 0x000fe20000000004 */
[----:B------:R-:W-:Y:S01]  /*7650*/  FMUL R7, R24, R7 ;  /* 0x0000000718077220 */ /* 0x000fe20000400000 */
[C---:B------:R-:W-:Y:S01]  /*7660*/  FFMA R5, R26.reuse, R21, R5 ;  /* 0x000000151a057223 */ /* 0x040fe20000000005 */
[----:B------:R-:W-:Y:S01]  /*7670*/  FFMA R6, R26, R25, R6 ;  /* 0x000000191a067223 */ /* 0x000fe20000000006 */
[----:B------:R-:W-:Y:S01]  /*7680*/  FMUL R8, R24, R8 ;  /* 0x0000000818087220 */ /* 0x000fe20000400000 */
[----:B------:R-:W-:Y:S01]  /*7690*/  FFMA R7, R26, R27, R7 ;  /* 0x0000001b1a077223 */ /* 0x000fe20000000007 */
[----:B------:R-:W-:Y:S01]  /*76a0*/  FMUL R9, R24, R9 ;  /* 0x0000000918097220 */ /* 0x000fe20000400000 */
[----:B------:R-:W-:Y:S01]  /*76b0*/  F2FP.BF16.F32.PACK_AB R4, R5, R4 ;  /* 0x000000040504723e */ /* 0x000fe200000010ff */
[----:B------:R-:W-:Y:S01]  /*76c0*/  SYNCS.ARRIVE.TRANS64.RED.A1T0 RZ, [UR4], RZ ;  /* 0x000000ffffff79a7 */ /* 0x000fe20008100404 */
[C---:B------:R-:W-:Y:S01]  /*76d0*/  FFMA R8, R26.reuse, R28, R8 ;  /* 0x0000001c1a087223 */ /* 0x040fe20000000008 */
[----:B------:R-:W-:Y:S01]  /*76e0*/  F2FP.BF16.F32.PACK_AB R5, R7, R6 ;  /* 0x000000060705723e */ /* 0x000fe200000010ff */
[----:B------:R-:W-:Y:S01]  /*76f0*/  FFMA R9, R26, R29, R9 ;  /* 0x0000001d1a097223 */ /* 0x000fe20000000009 */
[C---:B------:R-:W-:Y:S01]  /*7700*/  FMUL R10, R24.reuse, R10 ;  /* 0x0000000a180a7220 */ /* 0x040fe20000400000 */
[C---:B------:R-:W-:Y:S01]  /*7710*/  FMUL R11, R24.reuse, R11 ;  /* 0x0000000b180b7220 */ /* 0x040fe20000400000 */
[C---:B------:R-:W-:Y:S01]  /*7720*/  FMUL R0, R24.reuse, R12 ;  /* 0x0000000c18007220 */ /* 0x040fe20000400000 */
[----:B------:R-:W-:Y:S01]  /*7730*/  FMUL R2, R24, R13 ;  /* 0x0000000d18027220 */ /* 0x000fe20000400000 */
[----:B------:R-:W-:Y:S01]  /*7740*/  FFMA R10, R26, R30, R10 ;  /* 0x0000001e1a0a7223 */ /* 0x000fe2000000000a */
[----:B------:R-:W-:Y:S01]  /*7750*/  FMUL R3, R24, R14 ;  /* 0x0000000e18037220 */ /* 0x000fe20000400000 */
[----:B------:R-:W-:Y:S01]  /*7760*/  F2FP.BF16.F32.PACK_AB R6, R9, R8 ;  /* 0x000000080906723e */ /* 0x000fe200000010ff */
[----:B------:R-:W-:Y:S01]  /*7770*/  FFMA R11, R26, R31, R11 ;  /* 0x0000001f1a0b7223 */ /* 0x000fe2000000000b */
[C---:B------:R-:W-:Y:S01]  /*7780*/  FMUL R15, R24.reuse, R15 ;  /* 0x0000000f180f7220 */ /* 0x040fe20000400000 */
[----:B------:R-:W-:Y:S01]  /*7790*/  FMUL R12, R24, R16 ;  /* 0x00000010180c7220 */ /* 0x000fe20000400000 */
[----:B------:R-:W-:Y:S01]  /*77a0*/  FFMA R0, R26, R32, R0 ;  /* 0x000000201a007223 */ /* 0x000fe20000000000 */
[----:B------:R-:W-:Y:S01]  /*77b0*/  MOV R8, UR40 ;  /* 0x0000002800087c02 */ /* 0x000fe20008000f00 */
[----:B------:R-:W-:Y:S01]  /*77c0*/  FMUL R13, R24, R17 ;  /* 0x00000011180d7220 */ /* 0x000fe20000400000 */
[----:B------:R-:W-:Y:S01]  /*77d0*/  FFMA R2, R26, R33, R2 ;  /* 0x000000211a027223 */ /* 0x000fe20000000002 */
[----:B------:R-:W-:Y:S01]  /*77e0*/  FMUL R14, R24, R18 ;  /* 0x00000012180e7220 */ /* 0x000fe20000400000 */
[C---:B------:R-:W-:Y:S01]  /*77f0*/  FFMA R3, R26.reuse, R34, R3 ;  /* 0x000000221a037223 */ /* 0x040fe20000000003 */
[----:B------:R-:W-:Y:S01]  /*7800*/  FFMA R15, R26, R35, R15 ;  /* 0x000000231a0f7223 */ /* 0x000fe2000000000f */
[----:B------:R-:W-:Y:S01]  /*7810*/  FMUL R19, R24, R19 ;  /* 0x0000001318137220 */ /* 0x000fe20000400000 */
[----:B------:R-:W-:Y:S01]  /*7820*/  FFMA R12, R26, R36, R12 ;  /* 0x000000241a0c7223 */ /* 0x000fe2000000000c */
[----:B------:R-:W-:Y:S01]  /*7830*/  LEA R8, R8, R49, 0xb ;  /* 0x0000003108087211 */ /* 0x000fe200078e58ff */
        /* <DEDUP_REMOVED lines=24> */
[----:B------:R-:W-:Y:S01]  /*79c0*/  R2UR UR12, R64 ;  /* 0x00000000400c72ca */ /* 0x000fe200000e0000 */
[----:B------:R-:W-:Y:S01]  /*79d0*/  UIADD3 UR9, UPT, UPT, UR41, 0x20, URZ ;  /* 0x0000002029097890 */ /* 0x000fe2000fffe0ff */
[----:B------:R-:W-:Y:S01]  /*79e0*/  R2UR UR13, R65 ;  /* 0x00000000410d72ca */ /* 0x000fe200000e0000 */
[----:B------:R-:W-:Y:S02]  /*79f0*/  UIADD3 UR8, UPT, UPT, UR5, 0x200, URZ ;  /* 0x0000020005087890 */ /* 0x000fe4000fffe0ff */
[----:B--2---:R-:W-:Y:S04]  /*7a00*/  UIADD3 UR4, UP0, UPT, UR6, 0x780, URZ ;  /* 0x0000078006047890 */ /* 0x004fe8000ff1e0ff */
[----:B------:R-:W-:Y:S09]  /*7a10*/  UIADD3.X UR5, UPT, UPT, URZ, UR7, URZ, UP0, !UPT ;  /* 0x00000007ff057290 */ /* 0x000ff200087fe4ff */
[----:B------:R2:W-:Y:S02]  /*7a20*/  UTMASTG.5D.IM2COL [UR8], [UR4] ;  /* 0x00000008040073b5 */ /* 0x0005e40008060000 */
[----:B--2---:R0:W-:Y:S02]  /*7a30*/  UTMACMDFLUSH ;  /* 0x00000000000079b7 */ /* 0x0041e40000000000 */
.L_x_108:
[----:B------:R-:W-:Y:S05]  /*7a40*/  BSYNC.RECONVERGENT B0 ;  /* 0x0000000000007941 */ /* 0x000fea0003800200 */
.L_x_107:
[----:B------:R-:W-:Y:S01]  /*7a50*/  UIADD3 UR4, UPT, UPT, UR40, 0x1, URZ ;  /* 0x0000000128047890 */ /* 0x000fe2000fffe0ff */
[----:B------:R-:W-:Y:S03]  /*7a60*/  BSSY.RECONVERGENT B0, `(.L_x_109) ;  /* 0x0000008000007945 */ /* 0x000fe60003800200 */
[----:B------:R-:W-:Y:S04]  /*7a70*/  UISETP.NE.AND UP0, UPT, UR4, 0x3, UPT ;  /* 0x000000030400788c */ /* 0x000fe8000bf05270 */
[----:B------:R-:W-:Y:S02]  /*7a80*/  UISETP.EQ.XOR UP1, UPT, UR42, 0x3, !UP0 ;  /* 0x000000032a00788c */ /* 0x000fe4000c722a70 */
[----:B------:R-:W-:Y:S04]  /*7a90*/  USEL UR50, UR4, URZ, UP0 ;  /* 0x000000ff04327287 */ /* 0x000fe80008000000 */
[----:B------:R-:W-:Y:S01]  /*7aa0*/  PLOP3.LUT P0, PT, PT, PT, UP1, 0x80, 0x8 ;  /* 0x000000000008781c */ /* 0x000fe20003f0f018 */
[----:B------:R-:W-:Y:S01]  /*7ab0*/  @!UPT UIADD3 URZ, UPT, UPT, URZ, URZ, URZ ;  /* 0x000000fffffff290 */ /* 0x000fe2000fffe0ff */
[----:B------:R-:W-:Y:S11]  /*7ac0*/  @P1 BRA `(.L_x_110) ;  /* 0x0000000000041947 */ /* 0x000ff60003800000 */
[----:B------:R-:W-:Y:S04]  /*7ad0*/  DEPBAR.LE SB0, 0x1 ;  /* 0x000080400000791a */ /* 0x000fe80000000000 */
.L_x_110:
[----:B------:R-:W-:Y:S05]  /*7ae0*/  BSYNC.RECONVERGENT B0 ;  /* 0x0000000000007941 */ /* 0x000fea0003800200 */
.L_x_109:
[----:B------:R-:W-:Y:S01]  /*7af0*/  BAR.SYNC.DEFER_BLOCKING 0x1, 0x80 ;  /* 0x0042000000007b1d */ /* 0x000fe20000010000 */
[----:B------:R-:W-:Y:S01]  /*7b00*/  SEL R0, RZ, 0x1, !P0 ;  /* 0x00000001ff007807 */ /* 0x000fe20004000000 */
[----:B------:R-:W-:Y:S01]  /*7b10*/  UISETP.NE.AND UP0, UPT, UR52, -0x2, UPT ;  /* 0xfffffffe3400788c */ /* 0x000fe2000bf05270 */
[----:B------:R-:W-:Y:S02]  /*7b20*/  VIADD R22, R22, 0x1 ;  /* 0x0000000116167836 */ /* 0x000fe40000000000 */
[----:B------:R-:W-:Y:S06]  /*7b30*/  LOP3.LUT R48, R48, R0, RZ, 0x3c, !PT ;  /* 0x0000000030307212 */ /* 0x000fec00078e3cff */
[----:B------:R-:W-:Y:S05]  /*7b40*/  BRA.U !UP0, `(.L_x_111) ;  /* 0x00000001082c7547 */ /* 0x000fea000b800000 */
[----:B------:R-:W-:Y:S01]  /*7b50*/  ISETP.NE.AND P1, PT, R69, RZ, PT ;  /* 0x000000ff4500720c */ /* 0x000fe20003f25270 */
[----:B------:R-:W2:Y:S01]  /*7b60*/  S2R R0, SR_CgaCtaId ;  /* 0x0000000000007919 */ /* 0x000ea20000008800 */
[----:B------:R-:W-:Y:S11]  /*7b70*/  IMAD.U32 R2, RZ, RZ, UR53 ;  /* 0x00000035ff027e24 */ /* 0x000ff6000f8e00ff */
[C---:B------:R-:W-:Y:S01]  /*7b80*/  @P1 LEA R3, R2.reuse, UR49, 0x3 ;  /* 0x0000003102031c11 */ /* 0x040fe2000f8e18ff */
[----:B------:R-:W-:Y:S04]  /*7b90*/  VIADD R2, R2, 0x1 ;  /* 0x0000000102027836 */ /* 0x000fe80000000000 */
[----:B------:R-:W-:Y:S01]  /*7ba0*/  @P1 VIADD R3, R3, 0xe8 ;  /* 0x000000e803031836 */ /* 0x000fe20000000000 */
[C---:B------:R-:W-:Y:S04]  /*7bb0*/  ISETP.NE.AND P0, PT, R2.reuse, 0x3, PT ;  /* 0x000000030200780c */ /* 0x040fe80003f05270 */
[----:B------:R-:W-:Y:S04]  /*7bc0*/  SEL R2, R2, RZ, P0 ;  /* 0x000000ff02027207 */ /* 0x000fe80000000000 */
[----:B------:R-:W-:Y:S02]  /*7bd0*/  R2UR UR53, R2 ;  /* 0x00000000023572ca */ /* 0x000fe400000e0000 */
[----:B--2---:R-:W-:Y:S04]  /*7be0*/  @P1 PRMT R0, R0, 0x654, R3 ;  /* 0x0000065400001816 */ /* 0x004fe80000000003 */
[----:B------:R2:W-:Y:S09]  /*7bf0*/  @P1 SYNCS.ARRIVE.TRANS64.RED.A1T0 RZ, [R0+URZ], RZ ;  /* 0x000000ff00ff19a7 */ /* 0x0005f200081004ff */
.L_x_111:
[----:B------:R-:W-:Y:S01]  /*7c00*/  R2UR UR5, R44 ;  /* 0x000000002c0572ca */ /* 0x000fe200000e0000 */
[----:B------:R-:W-:Y:S01]  /*7c10*/  UISETP.NE.AND UP0, UPT, UR60, URZ, UPT ;  /* 0x000000ff3c00728c */ /* 0x000fe2000bf05270 */
[----:B------:R-:W-:Y:S01]  /*7c20*/  R2UR UR4, R45 ;  /* 0x000000002d0472ca */ /* 0x000fe200000e0000 */
[----:B-1----:R-:W-:Y:S01]  /*7c30*/  IMAD.MOV.U32 R16, RZ, RZ, R62 ;  /* 0x000000ffff107224 */ /* 0x002fe200078e003e */
[----:B------:R-:W-:Y:S01]  /*7c40*/  ISETP.NE.AND P0, PT, R22, 0x2, PT ;  /* 0x000000021600780c */ /* 0x000fe20003f05270 */
[----:B------:R-:W-:Y:S01]  /*7c50*/  UIADD3 UR52, UPT, UPT, UR52, 0x2, URZ ;  /* 0x0000000234347890 */ /* 0x000fe2000fffe0ff */
[----:B------:R-:W-:Y:S02]  /*7c60*/  LOP3.LUT R46, R46, 0x1, RZ, 0x3c, !PT ;  /* 0x000000012e2e7812 */ /* 0x000fe400078e3cff */
[----:B--2---:R-:W-:Y:S02]  /*7c70*/  SEL R0, RZ, 0x1, P0 ;  /* 0x00000001ff007807 */ /* 0x004fe40000000000 */
[----:B------:R-:W-:Y:S02]  /*7c80*/  SEL R22, R22, RZ, P0 ;  /* 0x000000ff16167207 */ /* 0x000fe40000000000 */
[----:B------:R-:W-:Y:S01]  /*7c90*/  LOP3.LUT R47, R47, R0, RZ, 0x3c, !PT ;  /* 0x000000002f2f7212 */ /* 0x000fe200078e3cff */
[----:B------:R-:W-:Y:S02]  /*7ca0*/  UIADD3 UR22, UPT, UPT, UR36, UR5, URZ ;  /* 0x0000000524167290 */ /* 0x000fe4000fffe0ff */
[----:B------:R-:W-:Y:S01]  /*7cb0*/  UIADD3 UR51, UPT, UPT, UR37, UR4, URZ ;  /* 0x0000000425337290 */ /* 0x000fe2000fffe0ff */
[----:B------:R-:W-:Y:S11]  /*7cc0*/  BRA.U UP0, `(.L_x_112) ;  /* 0xffffffdd00107547 */ /* 0x000ff6000b83ffff */
[----:B------:R-:W-:-:S13]  /*7cd0*/  ISETP.NE.AND P1, PT, R61, RZ, PT ;  /* 0x000000ff3d00720c */ /* 0x000fda0003f25270 */
[----:B------:R-:W-:Y:S05]  /*7ce0*/  @!P1 BRA `(.L_x_113) ;  /* 0x0000000000489947 */ /* 0x000fea0003800000 */
[----:B------:R-:W1:Y:S02]  /*7cf0*/  LDCU.64 UR4, c[0x0][0x990] ;  /* 0x00013200ff0477ac */ /* 0x000e640008000a00 */
[----:B-1----:R-:W-:-:S04]  /*7d00*/  UISETP.NE.U32.AND UP0, UPT, UR4, URZ, UPT ;  /* 0x000000ff0400728c */ /* 0x002fc8000bf05070 */
[----:B------:R-:W-:-:S09]  /*7d10*/  UISETP.NE.AND.EX UP0, UPT, UR5, URZ, UPT, UP0 ;  /* 0x000000ff0500728c */ /* 0x000fd2000bf05300 */
[----:B------:R-:W-:Y:S05]  /*7d20*/  BRA.U UP0, `(.L_x_114) ;  /* 0x00000001000c7547 */ /* 0x000fea000b800000 */
[----:B------:R-:W-:-:S13]  /*7d30*/  FSETP.NEU.AND P0, PT, R26, RZ, PT ;  /* 0x000000ff1a00720b */ /* 0x000fda0003f0d000 */
[----:B------:R-:W-:Y:S05]  /*7d40*/  @!P0 EXIT ;  /* 0x000000000000894d */ /* 0x000fea0003800000 */
[----:B------:R-:W-:Y:S05]  /*7d50*/  BRA `(.L_x_113) ;  /* 0x00000000002c7947 */ /* 0x000fea0003800000 */
.L_x_114:
[----:B------:R-:W-:Y:S01]  /*7d60*/  ISETP.NE.AND P0, PT, R68, RZ, PT ;  /* 0x000000ff4400720c */ /* 0x000fe20003f05270 */
[----:B------:R-:W-:-:S12]  /*7d70*/  BSSY.RECONVERGENT B0, `(.L_x_113) ;  /* 0x0000009000007945 */ /* 0x000fd80003800200 */
[----:B------:R-:W-:Y:S05]  /*7d80*/  @P0 BRA `(.L_x_115) ;  /* 0x0000000000140947 */ /* 0x000fea0003800000 */
[----:B------:R-:W1:Y:S02]  /*7d90*/  LDCU.64 UR4, c[0x0][0x988] ;  /* 0x00013100ff0477ac */ /* 0x000e640008000a00 */
[----:B-1----:R-:W-:-:S04]  /*7da0*/  ISETP.NE.U32.AND P0, PT, RZ, UR4, PT ;  /* 0x00000004ff007c0c */ /* 0x002fc8000bf05070 */
[----:B------:R-:W-:-:S13]  /*7db0*/  ISETP.NE.AND.EX P0, PT, RZ, UR5, PT, P0 ;  /* 0x00000005ff007c0c */ /* 0x000fda000bf05300 */
[----:B------:R-:W-:Y:S05]  /*7dc0*/  @!P0 EXIT ;  /* 0x000000000000894d */ /* 0x000fea0003800000 */
[----:B------:R-:W-:Y:S05]  /*7dd0*/  BRA `(.L_x_116) ;  /* 0x0000000000087947 */ /* 0x000fea0003800000 */
.L_x_115:
[----:B------:R-:W-:-:S13]  /*7de0*/  FSETP.NEU.AND P0, PT, R26, RZ, PT ;  /* 0x000000ff1a00720b */ /* 0x000fda0003f0d000 */
[----:B------:R-:W-:Y:S05]  /*7df0*/  @!P0 EXIT ;  /* 0x000000000000894d */ /* 0x000fea0003800000 */
.L_x_116:
[----:B------:R-:W-:Y:S05]  /*7e00*/  BSYNC.RECONVERGENT B0 ;  /* 0x0000000000007941 */ /* 0x000fea0003800200 */
.L_x_113:
[----:B------:R-:W1:Y:S01]  /*7e10*/  S2UR UR5, SR_CgaCtaId ;  /* 0x00000000000579c3 */ /* 0x000e620000008800 */
[----:B------:R-:W-:Y:S01]  /*7e20*/  ULEA UR4, UR53, UR49, 0x3 ;  /* 0x0000003135047291 */ /* 0x000fe2000f8e18ff */
[----:B------:R-:W-:-:S04]  /*7e30*/  DEPBAR.LE SB0, 0x0 ;  /* 0x000080000000791a */ /* 0x000fc80000000000 */
[----:B------:R-:W-:-:S04]  /*7e40*/  UIADD3 UR4, UPT, UPT, UR4, 0xe8, URZ ;  /* 0x000000e804047890 */ /* 0x000fc8000fffe0ff */
[----:B-1----:R-:W-:-:S09]  /*7e50*/  UPRMT UR4, UR5, 0x654, UR4 ;  /* 0x0000065405047896 */ /* 0x002fd20008000004 */
[----:B------:R-:W-:Y:S01]  /*7e60*/  SYNCS.ARRIVE.TRANS64.RED.A1T0 RZ, [UR4], RZ ;  /* 0x000000ffffff79a7 */ /* 0x000fe20008100404 */
[----:B------:R-:W-:Y:S05]  /*7e70*/  EXIT ;  /* 0x000000000000794d */ /* 0x000fea0003800000 */
.L_x_20:
[----:B------:R-:W-:Y:S07]  /*7e80*/  MOV R0, UR9 ;  /* 0x0000000900007c02 */ /* 0x000fee0008000f00 */
.L_x_117:
[----:B--2---:R2:W3:Y:S02]  /*7e90*/  SYNCS.PHASECHK.TRANS64.TRYWAIT P0, [R0+URZ+0x68], R4 ;  /* 0x00006804000075a7 */ /* 0x0044e400080011ff */
[----:B---3--:R-:W-:Y:S05]  /*7ea0*/  @!P0 NANOSLEEP.SYNCS 0x989680 ;  /* 0x009896800000895d */ /* 0x008fea0003900000 */
[----:B------:R-:W3:Y:S02]  /*7eb0*/  @!P0 SYNCS.PHASECHK.TRANS64 P0, [R0+URZ+0x68], R4 ;  /* 0x00006804000085a7 */ /* 0x000ee400080010ff */
[----:B---3--:R-:W-:Y:S05]  /*7ec0*/  @!P0 BRA `(.L_x_117) ;  /* 0xfffffffc00f08947 */ /* 0x008fea000383ffff */
[----:B------:R-:W-:Y:S05]  /*7ed0*/  BRA `(.L_x_19) ;  /* 0xffffff9800b87947 */ /* 0x000fea000383ffff */
.L_x_26:
[----:B------:R-:W-:Y:S07]  /*7ee0*/  MOV R0, UR9 ;  /* 0x0000000900007c02 */ /* 0x000fee0008000f00 */
.L_x_118:
[----:B--2---:R2:W4:Y:S02]  /*7ef0*/  SYNCS.PHASECHK.TRANS64.TRYWAIT P0, [R0+URZ+0x68], R4 ;  /* 0x00006804000075a7 */ /* 0x00452400080011ff */
[----:B----4-:R-:W-:Y:S05]  /*7f00*/  @!P0 NANOSLEEP.SYNCS 0x989680 ;  /* 0x009896800000895d */ /* 0x010fea0003900000 */
[----:B------:R-:W4:Y:S02]  /*7f10*/  @!P0 SYNCS.PHASECHK.TRANS64 P0, [R0+URZ+0x68], R4 ;  /* 0x00006804000085a7 */ /* 0x000f2400080010ff */
[----:B----4-:R-:W-:Y:S05]  /*7f20*/  @!P0 BRA `(.L_x_118) ;  /* 0xfffffffc00f08947 */ /* 0x010fea000383ffff */
[----:B------:R-:W-:Y:S05]  /*7f30*/  BRA `(.L_x_25) ;  /* 0xffffffa000447947 */ /* 0x000fea000383ffff */
.L_x_30:
[----:B-1----:R-:W-:-:S07]  /*7f40*/  MOV R0, UR36 ;  /* 0x0000002400007c02 */ /* 0x002fce0008000f00 */
.L_x_119:
[----:B-1----:R1:W2:Y:S02]  /*7f50*/  SYNCS.PHASECHK.TRANS64.TRYWAIT P0, [R0+URZ+0x110], R3 ;  /* 0x00011003000075a7 */ /* 0x0022a400080011ff */
[----:B--2---:R-:W-:Y:S05]  /*7f60*/  @!P0 NANOSLEEP.SYNCS 0x989680 ;  /* 0x009896800000895d */ /* 0x004fea0003900000 */
[----:B------:R-:W2:Y:S02]  /*7f70*/  @!P0 SYNCS.PHASECHK.TRANS64 P0, [R0+URZ+0x110], R3 ;  /* 0x00011003000085a7 */ /* 0x000ea400080010ff */
[----:B--2---:R-:W-:Y:S05]  /*7f80*/  @!P0 BRA `(.L_x_119) ;  /* 0xfffffffc00f08947 */ /* 0x004fea000383ffff */
[----:B------:R-:W-:Y:S05]  /*7f90*/  BRA `(.L_x_120) ;  /* 0xffffffa400107947 */ /* 0x000fea000383ffff */
.L_x_34:
[----:B------:R-:W-:-:S07]  /*7fa0*/  MOV R0, UR4 ;  /* 0x0000000400007c02 */ /* 0x000fce0008000f00 */
.L_x_121:
[----:B-1----:R1:W2:Y:S02]  /*7fb0*/  SYNCS.PHASECHK.TRANS64.TRYWAIT P0, [R0+URZ], R2 ;  /* 0x00000002000075a7 */ /* 0x0022a400080011ff */
[----:B--2---:R-:W-:Y:S05]  /*7fc0*/  @!P0 NANOSLEEP.SYNCS 0x989680 ;  /* 0x009896800000895d */ /* 0x004fea0003900000 */
[----:B------:R-:W2:Y:S02]  /*7fd0*/  @!P0 SYNCS.PHASECHK.TRANS64 P0, [R0+URZ], R2 ;  /* 0x00000002000085a7 */ /* 0x000ea400080010ff */
[----:B--2---:R-:W-:Y:S05]  /*7fe0*/  @!P0 BRA `(.L_x_121) ;  /* 0xfffffffc00f08947 */ /* 0x004fea000383ffff */
[----:B------:R-:W-:Y:S05]  /*7ff0*/  BRA `(.L_x_122) ;  /* 0xffffffa800a87947 */ /* 0x000fea000383ffff */
.L_x_35:
[----:B------:R-:W-:-:S07]  /*8000*/  MOV R0, UR5 ;  /* 0x0000000500007c02 */ /* 0x000fce0008000f00 */
.L_x_123:
[----:B-1----:R1:W2:Y:S02]  /*8010*/  SYNCS.PHASECHK.TRANS64.TRYWAIT P0, [R0+URZ], R2 ;  /* 0x00000002000075a7 */ /* 0x0022a400080011ff */
[----:B--2---:R-:W-:Y:S05]  /*8020*/  @!P0 NANOSLEEP.SYNCS 0x989680 ;  /* 0x009896800000895d */ /* 0x004fea0003900000 */
[----:B------:R-:W2:Y:S02]  /*8030*/  @!P0 SYNCS.PHASECHK.TRANS64 P0, [R0+URZ], R2 ;  /* 0x00000002000085a7 */ /* 0x000ea400080010ff */
[----:B--2---:R-:W-:Y:S05]  /*8040*/  @!P0 BRA `(.L_x_123) ;  /* 0xfffffffc00f08947 */ /* 0x004fea000383ffff */
[----:B------:R-:W-:Y:S05]  /*8050*/  BRA `(.L_x_124) ;  /* 0xffffffa800b87947 */ /* 0x000fea000383ffff */
.L_x_36:
[----:B------:R-:W-:-:S07]  /*8060*/  MOV R0, UR5 ;  /* 0x0000000500007c02 */ /* 0x000fce0008000f00 */
.L_x_125:
[----:B-1----:R1:W2:Y:S02]  /*8070*/  SYNCS.PHASECHK.TRANS64.TRYWAIT P0, [R0+URZ], R2 ;  /* 0x00000002000075a7 */ /* 0x0022a400080011ff */
[----:B--2---:R-:W-:Y:S05]  /*8080*/  @!P0 NANOSLEEP.SYNCS 0x989680 ;  /* 0x009896800000895d */ /* 0x004fea0003900000 */
[----:B------:R-:W2:Y:S02]  /*8090*/  @!P0 SYNCS.PHASECHK.TRANS64 P0, [R0+URZ], R2 ;  /* 0x00000002000085a7 */ /* 0x000ea400080010ff */
[----:B--2---:R-:W-:Y:S05]  /*80a0*/  @!P0 BRA `(.L_x_125) ;  /* 0xfffffffc00f08947 */ /* 0x004fea000383ffff */
[----:B------:R-:W-:Y:S05]  /*80b0*/  BRA `(.L_x_126) ;  /* 0xffffffa800c87947 */ /* 0x000fea000383ffff */
.L_x_37:
[----:B------:R-:W-:-:S07]  /*80c0*/  MOV R0, UR5 ;  /* 0x0000000500007c02 */ /* 0x000fce0008000f00 */
.L_x_127:
[----:B-1----:R1:W2:Y:S02]  /*80d0*/  SYNCS.PHASECHK.TRANS64.TRYWAIT P0, [R0+URZ], R2 ;  /* 0x00000002000075a7 */ /* 0x0022a400080011ff */
[----:B--2---:R-:W-:Y:S05]  /*80e0*/  @!P0 NANOSLEEP.SYNCS 0x989680 ;  /* 0x009896800000895d */ /* 0x004fea0003900000 */
[----:B------:R-:W2:Y:S02]  /*80f0*/  @!P0 SYNCS.PHASECHK.TRANS64 P0, [R0+URZ], R2 ;  /* 0x00000002000085a7 */ /* 0x000ea400080010ff */
[----:B--2---:R-:W-:Y:S05]  /*8100*/  @!P0 BRA `(.L_x_127) ;  /* 0xfffffffc00f08947 */ /* 0x004fea000383ffff */
[----:B------:R-:W-:Y:S05]  /*8110*/  BRA `(.L_x_128) ;  /* 0xffffffa800d87947 */ /* 0x000fea000383ffff */
.L_x_38:
[----:B------:R-:W-:-:S07]  /*8120*/  MOV R0, UR5 ;  /* 0x0000000500007c02 */ /* 0x000fce0008000f00 */
.L_x_129:
[----:B-1----:R1:W2:Y:S02]  /*8130*/  SYNCS.PHASECHK.TRANS64.TRYWAIT P0, [R0+URZ], R2 ;  /* 0x00000002000075a7 */ /* 0x0022a400080011ff */
[----:B--2---:R-:W-:Y:S05]  /*8140*/  @!P0 NANOSLEEP.SYNCS 0x989680 ;  /* 0x009896800000895d */ /* 0x004fea0003900000 */
[----:B------:R-:W2:Y:S02]  /*8150*/  @!P0 SYNCS.PHASECHK.TRANS64 P0, [R0+URZ], R2 ;  /* 0x00000002000085a7 */ /* 0x000ea400080010ff */
[----:B--2---:R-:W-:Y:S05]  /*8160*/  @!P0 BRA `(.L_x_129) ;  /* 0xfffffffc00f08947 */ /* 0x004fea000383ffff */
[----:B------:R-:W-:Y:S05]  /*8170*/  BRA `(.L_x_130) ;  /* 0xffffffa800e87947 */ /* 0x000fea000383ffff */
.L_x_39:
[----:B------:R-:W-:-:S07]  /*8180*/  MOV R0, UR5 ;  /* 0x0000000500007c02 */ /* 0x000fce0008000f00 */
.L_x_131:
[----:B-1----:R1:W2:Y:S02]  /*8190*/  SYNCS.PHASECHK.TRANS64.TRYWAIT P0, [R0+URZ], R2 ;  /* 0x00000002000075a7 */ /* 0x0022a400080011ff */
[----:B--2---:R-:W-:Y:S05]  /*81a0*/  @!P0 NANOSLEEP.SYNCS 0x989680 ;  /* 0x009896800000895d */ /* 0x004fea0003900000 */
[----:B------:R-:W2:Y:S02]  /*81b0*/  @!P0 SYNCS.PHASECHK.TRANS64 P0, [R0+URZ], R2 ;  /* 0x00000002000085a7 */ /* 0x000ea400080010ff */
[----:B--2---:R-:W-:Y:S05]  /*81c0*/  @!P0 BRA `(.L_x_131) ;  /* 0xfffffffc00f08947 */ /* 0x004fea000383ffff */
[----:B------:R-:W-:Y:S05]  /*81d0*/  BRA `(.L_x_132) ;  /* 0xffffffa800f87947 */ /* 0x000fea000383ffff */
.L_x_40:
[----:B------:R-:W-:-:S07]  /*81e0*/  MOV R0, UR5 ;  /* 0x0000000500007c02 */ /* 0x000fce0008000f00 */
.L_x_133:
[----:B-1----:R1:W2:Y:S02]  /*81f0*/  SYNCS.PHASECHK.TRANS64.TRYWAIT P0, [R0+URZ], R2 ;  /* 0x00000002000075a7 */ /* 0x0022a400080011ff */
[----:B--2---:R-:W-:Y:S05]  /*8200*/  @!P0 NANOSLEEP.SYNCS 0x989680 ;  /* 0x009896800000895d */ /* 0x004fea0003900000 */
[----:B------:R-:W2:Y:S02]  /*8210*/  @!P0 SYNCS.PHASECHK.TRANS64 P0, [R0+URZ], R2 ;  /* 0x00000002000085a7 */ /* 0x000ea400080010ff */
[----:B--2---:R-:W-:Y:S05]  /*8220*/  @!P0 BRA `(.L_x_133) ;  /* 0xfffffffc00f08947 */ /* 0x004fea000383ffff */
[----:B------:R-:W-:Y:S05]  /*8230*/  BRA `(.L_x_134) ;  /* 0xffffffac00087947 */ /* 0x000fea000383ffff */
.L_x_41:
[----:B------:R-:W-:-:S07]  /*8240*/  MOV R0, UR5 ;  /* 0x0000000500007c02 */ /* 0x000fce0008000f00 */
.L_x_135:
[----:B-1----:R1:W2:Y:S02]  /*8250*/  SYNCS.PHASECHK.TRANS64.TRYWAIT P0, [R0+URZ], R2 ;  /* 0x00000002000075a7 */ /* 0x0022a400080011ff */
[----:B--2---:R-:W-:Y:S05]  /*8260*/  @!P0 NANOSLEEP.SYNCS 0x989680 ;  /* 0x009896800000895d */ /* 0x004fea0003900000 */
[----:B------:R-:W2:Y:S02]  /*8270*/  @!P0 SYNCS.PHASECHK.TRANS64 P0, [R0+URZ], R2 ;  /* 0x00000002000085a7 */ /* 0x000ea400080010ff */
[----:B--2---:R-:W-:Y:S05]  /*8280*/  @!P0 BRA `(.L_x_135) ;  /* 0xfffffffc00f08947 */ /* 0x004fea000383ffff */
[----:B------:R-:W-:Y:S05]  /*8290*/  BRA `(.L_x_136) ;  /* 0xffffffac00187947 */ /* 0x000fea000383ffff */
.L_x_42:
[----:B------:R-:W-:-:S07]  /*82a0*/  MOV R0, UR5 ;  /* 0x0000000500007c02 */ /* 0x000fce0008000f00 */
.L_x_137:
[----:B-1----:R1:W2:Y:S02]  /*82b0*/  SYNCS.PHASECHK.TRANS64.TRYWAIT P0, [R0+URZ], R2 ;  /* 0x00000002000075a7 */ /* 0x0022a400080011ff */
[----:B--2---:R-:W-:Y:S05]  /*82c0*/  @!P0 NANOSLEEP.SYNCS 0x989680 ;  /* 0x009896800000895d */ /* 0x004fea0003900000 */
[----:B------:R-:W2:Y:S02]  /*82d0*/  @!P0 SYNCS.PHASECHK.TRANS64 P0, [R0+URZ], R2 ;  /* 0x00000002000085a7 */ /* 0x000ea400080010ff */
[----:B--2---:R-:W-:Y:S05]  /*82e0*/  @!P0 BRA `(.L_x_137) ;  /* 0xfffffffc00f08947 */ /* 0x004fea000383ffff */
[----:B------:R-:W-:Y:S05]  /*82f0*/  BRA `(.L_x_138) ;  /* 0xffffffac00287947 */ /* 0x000fea000383ffff */
.L_x_43:
[----:B------:R-:W-:-:S07]  /*8300*/  MOV R0, UR5 ;  /* 0x0000000500007c02 */ /* 0x000fce0008000f00 */
.L_x_139:
[----:B-1----:R1:W2:Y:S02]  /*8310*/  SYNCS.PHASECHK.TRANS64.TRYWAIT P0, [R0+URZ], R2 ;  /* 0x00000002000075a7 */ /* 0x0022a400080011ff */
[----:B--2---:R-:W-:Y:S05]  /*8320*/  @!P0 NANOSLEEP.SYNCS 0x989680 ;  /* 0x009896800000895d */ /* 0x004fea0003900000 */
[----:B------:R-:W2:Y:S02]  /*8330*/  @!P0 SYNCS.PHASECHK.TRANS64 P0, [R0+URZ], R2 ;  /* 0x00000002000085a7 */ /* 0x000ea400080010ff */
[----:B--2---:R-:W-:Y:S05]  /*8340*/  @!P0 BRA `(.L_x_139) ;  /* 0xfffffffc00f08947 */ /* 0x004fea000383ffff */
[----:B------:R-:W-:Y:S05]  /*8350*/  BRA `(.L_x_140) ;  /* 0xffffffac00387947 */ /* 0x000fea000383ffff */
.L_x_44:
[----:B------:R-:W-:-:S07]  /*8360*/  MOV R0, UR5 ;  /* 0x0000000500007c02 */ /* 0x000fce0008000f00 */
.L_x_141:
[----:B-1----:R1:W2:Y:S02]  /*8370*/  SYNCS.PHASECHK.TRANS64.TRYWAIT P0, [R0+URZ], R2 ;  /* 0x00000002000075a7 */ /* 0x0022a400080011ff */
[----:B--2---:R-:W-:Y:S05]  /*8380*/  @!P0 NANOSLEEP.SYNCS 0x989680 ;  /* 0x009896800000895d */ /* 0x004fea0003900000 */
[----:B------:R-:W2:Y:S02]  /*8390*/  @!P0 SYNCS.PHASECHK.TRANS64 P0, [R0+URZ], R2 ;  /* 0x00000002000085a7 */ /* 0x000ea400080010ff */
[----:B--2---:R-:W-:Y:S05]  /*83a0*/  @!P0 BRA `(.L_x_141) ;  /* 0xfffffffc00f08947 */ /* 0x004fea000383ffff */
[----:B------:R-:W-:Y:S05]  /*83b0*/  BRA `(.L_x_142) ;  /* 0xffffffac00487947 */ /* 0x000fea000383ffff */
.L_x_45:
[----:B------:R-:W-:-:S07]  /*83c0*/  MOV R0, UR5 ;  /* 0x0000000500007c02 */ /* 0x000fce0008000f00 */
.L_x_143:
[----:B-1----:R1:W2:Y:S02]  /*83d0*/  SYNCS.PHASECHK.TRANS64.TRYWAIT P0, [R0+URZ], R2 ;  /* 0x00000002000075a7 */ /* 0x0022a400080011ff */
[----:B--2---:R-:W-:Y:S05]  /*83e0*/  @!P0 NANOSLEEP.SYNCS 0x989680 ;  /* 0x009896800000895d */ /* 0x004fea0003900000 */
[----:B------:R-:W2:Y:S02]  /*83f0*/  @!P0 SYNCS.PHASECHK.TRANS64 P0, [R0+URZ], R2 ;  /* 0x00000002000085a7 */ /* 0x000ea400080010ff */
[----:B--2---:R-:W-:Y:S05]  /*8400*/  @!P0 BRA `(.L_x_143) ;  /* 0xfffffffc00f08947 */ /* 0x004fea000383ffff */
[----:B------:R-:W-:Y:S05]  /*8410*/  BRA `(.L_x_144) ;  /* 0xffffffac00587947 */ /* 0x000fea000383ffff */
.L_x_48:
[----:B------:R-:W-:-:S07]  /*8420*/  MOV R4, UR4 ;  /* 0x0000000400047c02 */ /* 0x000fce0008000f00 */
.L_x_145:
[----:B--2---:R2:W3:Y:S02]  /*8430*/  SYNCS.PHASECHK.TRANS64.TRYWAIT P1, [R4+URZ+0x118], R6 ;  /* 0x00011806040075a7 */ /* 0x0044e400080211ff */
[----:B---3--:R-:W-:Y:S05]  /*8440*/  @!P1 NANOSLEEP.SYNCS 0x989680 ;  /* 0x009896800000995d */ /* 0x008fea0003900000 */
[----:B------:R-:W3:Y:S02]  /*8450*/  @!P1 SYNCS.PHASECHK.TRANS64 P1, [R4+URZ+0x118], R6 ;  /* 0x00011806040095a7 */ /* 0x000ee400080210ff */
[----:B---3--:R-:W-:Y:S05]  /*8460*/  @!P1 BRA `(.L_x_145) ;  /* 0xfffffffc00f09947 */ /* 0x008fea000383ffff */
[----:B------:R-:W-:Y:S05]  /*8470*/  BRA `(.L_x_146) ;  /* 0xffffffac00c87947 */ /* 0x000fea000383ffff */
.L_x_49:
[----:B--2---:R-:W-:-:S07]  /*8480*/  MOV R4, UR4 ;  /* 0x0000000400047c02 */ /* 0x004fce0008000f00 */
.L_x_147:
[----:B--2---:R2:W3:Y:S02]  /*8490*/  SYNCS.PHASECHK.TRANS64.TRYWAIT P1, [R4+URZ+0x110], R5 ;  /* 0x00011005040075a7 */ /* 0x0044e400080211ff */
[----:B---3--:R-:W-:Y:S05]  /*84a0*/  @!P1 NANOSLEEP.SYNCS 0x989680 ;  /* 0x009896800000995d */ /* 0x008fea0003900000 */
[----:B------:R-:W3:Y:S02]  /*84b0*/  @!P1 SYNCS.PHASECHK.TRANS64 P1, [R4+URZ+0x110], R5 ;  /* 0x00011005040095a7 */ /* 0x000ee400080210ff */
[----:B---3--:R-:W-:Y:S05]  /*84c0*/  @!P1 BRA `(.L_x_147) ;  /* 0xfffffffc00f09947 */ /* 0x008fea000383ffff */
[----:B------:R-:W-:Y:S05]  /*84d0*/  BRA `(.L_x_148) ;  /* 0xffffffac00d07947 */ /* 0x000fea000383ffff */
.L_x_57:
[----:B------:R-:W-:-:S07]  /*84e0*/  MOV R0, UR20 ;  /* 0x0000001400007c02 */ /* 0x000fce0008000f00 */
.L_x_149:
[----:B-1----:R1:W2:Y:S02]  /*84f0*/  SYNCS.PHASECHK.TRANS64.TRYWAIT P0, [R0+URZ+0x110], R4 ;  /* 0x00011004000075a7 */ /* 0x0022a400080011ff */
[----:B--2---:R-:W-:Y:S05]  /*8500*/  @!P0 NANOSLEEP.SYNCS 0x989680 ;  /* 0x009896800000895d */ /* 0x004fea0003900000 */
[----:B------:R-:W2:Y:S02]  /*8510*/  @!P0 SYNCS.PHASECHK.TRANS64 P0, [R0+URZ+0x110], R4 ;  /* 0x00011004000085a7 */ /* 0x000ea400080010ff */
[----:B--2---:R-:W-:Y:S05]  /*8520*/  @!P0 BRA `(.L_x_149) ;  /* 0xfffffffc00f08947 */ /* 0x004fea000383ffff */
[----:B------:R-:W-:Y:S05]  /*8530*/  BRA `(.L_x_150) ;  /* 0xffffffb400587947 */ /* 0x000fea000383ffff */
.L_x_58:
[----:B------:R-:W-:-:S07]  /*8540*/  MOV R4, UR24 ;  /* 0x0000001800047c02 */ /* 0x000fce0008000f00 */
.L_x_151:
[----:B-1----:R1:W2:Y:S02]  /*8550*/  SYNCS.PHASECHK.TRANS64.TRYWAIT P0, [R4+URZ+0x130], R0 ;  /* 0x00013000040075a7 */ /* 0x0022a400080011ff */
[----:B--2---:R-:W-:Y:S05]  /*8560*/  @!P0 NANOSLEEP.SYNCS 0x989680 ;  /* 0x009896800000895d */ /* 0x004fea0003900000 */
[----:B------:R-:W2:Y:S02]  /*8570*/  @!P0 SYNCS.PHASECHK.TRANS64 P0, [R4+URZ+0x130], R0 ;  /* 0x00013000040085a7 */ /* 0x000ea400080010ff */
[----:B--2---:R-:W-:Y:S05]  /*8580*/  @!P0 BRA `(.L_x_151) ;  /* 0xfffffffc00f08947 */ /* 0x004fea000383ffff */
[----:B------:R-:W-:Y:S05]  /*8590*/  BRA `(.L_x_152) ;  /* 0xffffffb400747947 */ /* 0x000fea000383ffff */
.L_x_61:
[----:B-1----:R-:W-:Y:S07]  /*85a0*/  MOV R0, UR18 ;  /* 0x0000001200007c02 */ /* 0x002fee0008000f00 */
.L_x_153:
[----:B-1----:R1:W2:Y:S02]  /*85b0*/  SYNCS.PHASECHK.TRANS64.TRYWAIT P0, [R0+URZ], R5 ;  /* 0x00000005000075a7 */ /* 0x0022a400080011ff */
[----:B--2---:R-:W-:Y:S05]  /*85c0*/  @!P0 NANOSLEEP.SYNCS 0x989680 ;  /* 0x009896800000895d */ /* 0x004fea0003900000 */
[----:B------:R-:W2:Y:S02]  /*85d0*/  @!P0 SYNCS.PHASECHK.TRANS64 P0, [R0+URZ], R5 ;  /* 0x00000005000085a7 */ /* 0x000ea400080010ff */
[----:B--2---:R-:W-:Y:S05]  /*85e0*/  @!P0 BRA `(.L_x_153) ;  /* 0xfffffffc00f08947 */ /* 0x004fea000383ffff */
[----:B------:R-:W-:Y:S05]  /*85f0*/  BRA `(.L_x_60) ;  /* 0xffffffb400987947 */ /* 0x000fea000383ffff */
.L_x_64:
[----:B------:R-:W-:-:S07]  /*8600*/  MOV R0, UR4 ;  /* 0x0000000400007c02 */ /* 0x000fce0008000f00 */
.L_x_154:
[----:B-1----:R1:W3:Y:S02]  /*8610*/  SYNCS.PHASECHK.TRANS64.TRYWAIT P0, [R0+URZ], R2 ;  /* 0x00000002000075a7 */ /* 0x0022e400080011ff */
[----:B---3--:R-:W-:Y:S05]  /*8620*/  @!P0 NANOSLEEP.SYNCS 0x989680 ;  /* 0x009896800000895d */ /* 0x008fea0003900000 */
[----:B------:R-:W3:Y:S02]  /*8630*/  @!P0 SYNCS.PHASECHK.TRANS64 P0, [R0+URZ], R2 ;  /* 0x00000002000085a7 */ /* 0x000ee400080010ff */
[----:B---3--:R-:W-:Y:S05]  /*8640*/  @!P0 BRA `(.L_x_154) ;  /* 0xfffffffc00f08947 */ /* 0x008fea000383ffff */
[----:B------:R-:W-:Y:S05]  /*8650*/  BRA `(.L_x_155) ;  /* 0xffffffb800947947 */ /* 0x000fea000383ffff */
.L_x_65:
[----:B------:R-:W-:-:S07]  /*8660*/  MOV R0, UR4 ;  /* 0x0000000400007c02 */ /* 0x000fce0008000f00 */
.L_x_156:
[----:B-1----:R1:W2:Y:S02]  /*8670*/  SYNCS.PHASECHK.TRANS64.TRYWAIT P0, [R0+URZ], R2 ;  /* 0x00000002000075a7 */ /* 0x0022a400080011ff */
[----:B--2---:R-:W-:Y:S05]  /*8680*/  @!P0 NANOSLEEP.SYNCS 0x989680 ;  /* 0x009896800000895d */ /* 0x004fea0003900000 */
[----:B------:R-:W2:Y:S02]  /*8690*/  @!P0 SYNCS.PHASECHK.TRANS64 P0, [R0+URZ], R2 ;  /* 0x00000002000085a7 */ /* 0x000ea400080010ff */
[----:B--2---:R-:W-:Y:S05]  /*86a0*/  @!P0 BRA `(.L_x_156) ;  /* 0xfffffffc00f08947 */ /* 0x004fea000383ffff */
[----:B------:R-:W-:Y:S05]  /*86b0*/  BRA `(.L_x_157) ;  /* 0xffffffb800a07947 */ /* 0x000fea000383ffff */
.L_x_70:
[----:B------:R-:W-:Y:S07]  /*86c0*/  MOV R0, UR24 ;  /* 0x0000001800007c02 */ /* 0x000fee0008000f00 */
.L_x_158:
[----:B--2---:R2:W4:Y:S02]  /*86d0*/  SYNCS.PHASECHK.TRANS64.TRYWAIT P0, [R0+URZ+0x110], R4 ;  /* 0x00011004000075a7 */ /* 0x00452400080011ff */
[----:B----4-:R-:W-:Y:S05]  /*86e0*/  @!P0 NANOSLEEP.SYNCS 0x989680 ;  /* 0x009896800000895d */ /* 0x010fea0003900000 */
[----:B------:R-:W4:Y:S02]  /*86f0*/  @!P0 SYNCS.PHASECHK.TRANS64 P0, [R0+URZ+0x110], R4 ;  /* 0x00011004000085a7 */ /* 0x000f2400080010ff */
[----:B----4-:R-:W-:Y:S05]  /*8700*/  @!P0 BRA `(.L_x_158) ;  /* 0xfffffffc00f08947 */ /* 0x010fea000383ffff */
[----:B------:R-:W-:Y:S05]  /*8710*/  BRA `(.L_x_159) ;  /* 0xffffffbc00dc7947 */ /* 0x000fea000383ffff */
.L_x_73:
[----:B------:R-:W-:Y:S07]  /*8720*/  MOV R0, UR24 ;  /* 0x0000001800007c02 */ /* 0x000fee0008000f00 */
.L_x_160:
[----:B--2---:R2:W4:Y:S02]  /*8730*/  SYNCS.PHASECHK.TRANS64.TRYWAIT P3, [R0+URZ+0x108], R8 ;  /* 0x00010808000075a7 */ /* 0x00452400080611ff */
[----:B----4-:R-:W-:Y:S05]  /*8740*/  @!P3 NANOSLEEP.SYNCS 0x989680 ;  /* 0x009896800000b95d */ /* 0x010fea0003900000 */
[----:B------:R-:W4:Y:S02]  /*8750*/  @!P3 SYNCS.PHASECHK.TRANS64 P3, [R0+URZ+0x108], R8 ;  /* 0x000108080000b5a7 */ /* 0x000f2400080610ff */
[----:B----4-:R-:W-:Y:S05]  /*8760*/  @!P3 BRA `(.L_x_160) ;  /* 0xfffffffc00f0b947 */ /* 0x010fea000383ffff */
[----:B------:R-:W-:Y:S05]  /*8770*/  BRA `(.L_x_72) ;  /* 0xffffffc400387947 */ /* 0x000fea000383ffff */
.L_x_76:
[----:B------:R-:W-:Y:S07]  /*8780*/  MOV R8, UR7 ;  /* 0x0000000700087c02 */ /* 0x000fee0008000f00 */
.L_x_161:
[----:B-1----:R1:W2:Y:S02]  /*8790*/  SYNCS.PHASECHK.TRANS64.TRYWAIT P1, [R8+URZ+0xe8], R14 ;  /* 0x0000e80e080075a7 */ /* 0x0022a400080211ff */
[----:B--2---:R-:W-:Y:S05]  /*87a0*/  @!P1 NANOSLEEP.SYNCS 0x989680 ;  /* 0x009896800000995d */ /* 0x004fea0003900000 */
[----:B------:R-:W2:Y:S02]  /*87b0*/  @!P1 SYNCS.PHASECHK.TRANS64 P1, [R8+URZ+0xe8], R14 ;  /* 0x0000e80e080095a7 */ /* 0x000ea400080210ff */
[----:B--2---:R-:W-:Y:S05]  /*87c0*/  @!P1 BRA `(.L_x_161) ;  /* 0xfffffffc00f09947 */ /* 0x004fea000383ffff */
[----:B------:R-:W-:Y:S05]  /*87d0*/  BRA `(.L_x_162) ;  /* 0xffffffc400ec7947 */ /* 0x000fea000383ffff */
.L_x_77:
[----:B------:R-:W-:Y:S07]  /*87e0*/  MOV R0, UR4 ;  /* 0x0000000400007c02 */ /* 0x000fee0008000f00 */
.L_x_163:
[----:B-1----:R1:W2:Y:S02]  /*87f0*/  SYNCS.PHASECHK.TRANS64.TRYWAIT P0, [R0+URZ+0xe8], R8 ;  /* 0x0000e808000075a7 */ /* 0x0022a400080011ff */
[----:B--2---:R-:W-:Y:S05]  /*8800*/  @!P0 NANOSLEEP.SYNCS 0x989680 ;  /* 0x009896800000895d */ /* 0x004fea0003900000 */
[----:B------:R-:W2:Y:S02]  /*8810*/  @!P0 SYNCS.PHASECHK.TRANS64 P0, [R0+URZ+0xe8], R8 ;  /* 0x0000e808000085a7 */ /* 0x000ea400080010ff */
[----:B--2---:R-:W-:Y:S05]  /*8820*/  @!P0 BRA `(.L_x_163) ;  /* 0xfffffffc00f08947 */ /* 0x004fea000383ffff */
[----:B------:R-:W-:Y:S05]  /*8830*/  BRA `(.L_x_164) ;  /* 0xffffffc800587947 */ /* 0x000fea000383ffff */
.L_x_79:
[----:B------:R-:W-:-:S07]  /*8840*/  MOV R0, UR4 ;  /* 0x0000000400007c02 */ /* 0x000fce0008000f00 */
.L_x_165:
[----:B-1----:R1:W4:Y:S02]  /*8850*/  SYNCS.PHASECHK.TRANS64.TRYWAIT P0, [R0+URZ], R2 ;  /* 0x00000002000075a7 */ /* 0x00232400080011ff */
[----:B----4-:R-:W-:Y:S05]  /*8860*/  @!P0 NANOSLEEP.SYNCS 0x989680 ;  /* 0x009896800000895d */ /* 0x010fea0003900000 */
[----:B------:R-:W4:Y:S02]  /*8870*/  @!P0 SYNCS.PHASECHK.TRANS64 P0, [R0+URZ], R2 ;  /* 0x00000002000085a7 */ /* 0x000f2400080010ff */
[----:B----4-:R-:W-:Y:S05]  /*8880*/  @!P0 BRA `(.L_x_165) ;  /* 0xfffffffc00f08947 */ /* 0x010fea000383ffff */
[----:B------:R-:W-:Y:S05]  /*8890*/  BRA `(.L_x_166) ;  /* 0xffffffc800e07947 */ /* 0x000fea000383ffff */
.L_x_80:
[----:B-1----:R1:W4:Y:S02]  /*88a0*/  SYNCS.PHASECHK.TRANS64.TRYWAIT P0, [R2+URZ], R3 ;  /* 0x00000003020075a7 */ /* 0x00232400080011ff */
[----:B----4-:R-:W-:Y:S05]  /*88b0*/  @!P0 NANOSLEEP.SYNCS 0x989680 ;  /* 0x009896800000895d */ /* 0x010fea0003900000 */
[----:B------:R-:W4:Y:S02]  /*88c0*/  @!P0 SYNCS.PHASECHK.TRANS64 P0, [R2+URZ], R3 ;  /* 0x00000003020085a7 */ /* 0x000f2400080010ff */
[----:B----4-:R-:W-:Y:S05]  /*88d0*/  @!P0 BRA `(.L_x_80) ;  /* 0xfffffffc00f08947 */ /* 0x010fea000383ffff */
[----:B------:R-:W-:Y:S05]  /*88e0*/  BRA `(.L_x_167) ;  /* 0xffffffcc000c7947 */ /* 0x000fea000383ffff */
.L_x_82:
[----:B------:R-:W-:Y:S07]  /*88f0*/  MOV R0, UR49 ;  /* 0x0000003100007c02 */ /* 0x000fee0008000f00 */
.L_x_168:
[----:B-1----:R1:W2:Y:S02]  /*8900*/  SYNCS.PHASECHK.TRANS64.TRYWAIT P0, [R0+URZ+0x110], R2 ;  /* 0x00011002000075a7 */ /* 0x0022a400080011ff */
[----:B--2---:R-:W-:Y:S05]  /*8910*/  @!P0 NANOSLEEP.SYNCS 0x989680 ;  /* 0x009896800000895d */ /* 0x004fea0003900000 */
[----:B------:R-:W2:Y:S02]  /*8920*/  @!P0 SYNCS.PHASECHK.TRANS64 P0, [R0+URZ+0x110], R2 ;  /* 0x00011002000085a7 */ /* 0x000ea400080010ff */
[----:B--2---:R-:W-:Y:S05]  /*8930*/  @!P0 BRA `(.L_x_168) ;  /* 0xfffffffc00f08947 */ /* 0x004fea000383ffff */
[----:B------:R-:W-:Y:S05]  /*8940*/  BRA `(.L_x_169) ;  /* 0xffffffcc00fc7947 */ /* 0x000fea000383ffff */
.L_x_92:
[----:B-1----:R1:W2:Y:S02]  /*8950*/  SYNCS.PHASECHK.TRANS64.TRYWAIT P1, [R0+URZ+0xd0], R4 ;  /* 0x0000d004000075a7 */ /* 0x0022a400080211ff */
[----:B--2---:R-:W-:Y:S05]  /*8960*/  @!P1 NANOSLEEP.SYNCS 0x989680 ;  /* 0x009896800000995d */ /* 0x004fea0003900000 */
[----:B------:R-:W2:Y:S02]  /*8970*/  @!P1 SYNCS.PHASECHK.TRANS64 P1, [R0+URZ+0xd0], R4 ;  /* 0x0000d004000095a7 */ /* 0x000ea400080210ff */
[----:B--2---:R-:W-:Y:S05]  /*8980*/  @!P1 BRA `(.L_x_92) ;  /* 0xfffffffc00f09947 */ /* 0x004fea000383ffff */
[----:B------:R-:W-:Y:S05]  /*8990*/  BRA `(.L_x_91) ;  /* 0xffffffdc00a47947 */ /* 0x000fea000383ffff */
.L_x_94:
[----:B-1----:R1:W4:Y:S02]  /*89a0*/  SYNCS.PHASECHK.TRANS64.TRYWAIT P0, [R27+URZ+0x120], R3 ;  /* 0x000120031b0075a7 */ /* 0x00232400080011ff */
[----:B----4-:R-:W-:Y:S05]  /*89b0*/  @!P0 NANOSLEEP.SYNCS 0x989680 ;  /* 0x009896800000895d */ /* 0x010fea0003900000 */
[----:B------:R-:W4:Y:S02]  /*89c0*/  @!P0 SYNCS.PHASECHK.TRANS64 P0, [R27+URZ+0x120], R3 ;  /* 0x000120031b0085a7 */ /* 0x000f2400080010ff */
[----:B----4-:R-:W-:Y:S05]  /*89d0*/  @!P0 BRA `(.L_x_94) ;  /* 0xfffffffc00f08947 */ /* 0x010fea000383ffff */
[----:B------:R-:W-:Y:S05]  /*89e0*/  BRA `(.L_x_93) ;  /* 0xffffffdc00f87947 */ /* 0x000fea000383ffff */
.L_x_105:
[----:B-1----:R1:W2:Y:S02]  /*89f0*/  SYNCS.PHASECHK.TRANS64.TRYWAIT P0, [R3+URZ+0xd0], R71 ;  /* 0x0000d047030075a7 */ /* 0x0022a400080011ff */
[----:B--2---:R-:W-:Y:S05]  /*8a00*/  @!P0 NANOSLEEP.SYNCS 0x989680 ;  /* 0x009896800000895d */ /* 0x004fea0003900000 */
[----:B------:R-:W2:Y:S02]  /*8a10*/  @!P0 SYNCS.PHASECHK.TRANS64 P0, [R3+URZ+0xd0], R71 ;  /* 0x0000d047030085a7 */ /* 0x000ea400080010ff */
[----:B--2---:R-:W-:Y:S05]  /*8a20*/  @!P0 BRA `(.L_x_105) ;  /* 0xfffffffc00f08947 */ /* 0x004fea000383ffff */
[----:B------:R-:W-:Y:S05]  /*8a30*/  BRA `(.L_x_104) ;  /* 0xffffffe8001c7947 */ /* 0x000fea000383ffff */
        .weak           $__internal_0_$__cuda_sm10x_tcgen05_guardrail_trap_col_being_dealloced_not_returned_by_alloc
        .type           $__internal_0_$__cuda_sm10x_tcgen05_guardrail_trap_col_being_dealloced_not_returned_by_alloc,@function
        .size           $__internal_0_$__cuda_sm10x_tcgen05_guardrail_trap_col_being_dealloced_not_returned_by_alloc,($__internal_1_$__cuda_sm10x_tcgen05_guardrail_trap_phase_invalid_during_alloc - $__internal_0_$__cuda_sm10x_tcgen05_guardrail_trap_col_being_dealloced_not_returned_by_alloc)
$__internal_0_$__cuda_sm10x_tcgen05_guardrail_trap_col_being_dealloced_not_returned_by_alloc:
[----:B------:R-:W-:Y:S05]  /*8a40*/  BPT.TRAP 0x1 ;  /* 0x000000040000795c */ /* 0x000fea0000300000 */
[----:B------:R-:W-:-:S04]  /*8a50*/  MOV R3, 0x0 ;  /* 0x0000000000037802 */ /* 0x000fc80000000f00 */
[----:B------:R-:W-:Y:S05]  /*8a60*/  RET.REL.NODEC R2 `(_ZN7cutlass13device_kernelINS_4conv6kernel13ConvUniversalINS1_16ConvProblemShapeILNS1_8OperatorE1ELi3EEENS1_10collective14CollectiveConvINS1_47MainloopSm100TmaUmmaWarpSpecializedImplicitGemmILS5_1ELi13ELi3ELi1ELi2EN4cute5tupleIJNSA_1CILi1EEESD_SD_EEEEENSB_IJNSC_ILi64EEESG_NSB_IJSG_EEEEEENS_10bfloat16_tESJ_NSA_8TiledMMAINSA_8MMA_AtomIJNSA_20SM100_MMA_F16BF16_SSISJ_SJ_fLi64ELi64ELNSA_4UMMA5MajorE0ELSO_1ELNSN_7ScaleInE0ELSP_0EEEEEENSA_6LayoutISE_NSB_IJNSC_ILi0EEEST_ST_EEEEENSB_IJNSA_10UnderscoreESW_SW_EEEEENS7_6detail27Sm100ImplicitGemmTileTraitsINSA_20SM90_TMA_LOAD_IM2COLENSA_14ComposedLayoutINSA_7SwizzleILi3ELi4ELi3EEENSA_18smem_ptr_flag_bitsILi16EEENSS_INSB_IJNSC_ILi8EEESG_EEENSB_IJSG_SD_EEEEEEEvEENS10_INSA_13SM90_TMA_LOADENS12_IS14_S16_NSS_INSB_IJSG_S17_EEENSB_IJSD_SG_EEEEEEEvEEEENS_8epilogue10collective18CollectiveEpilogueINS1K_23Sm100TmaWarpSpecializedILi3ELi2ELi16ELb1ELb0EEEJSI_NSB_IJNSS_ISG_SD_EENSS_INSC_ILi32EEESD_EEEEESJ_NSB_IJNSB_IJllllEEESD_ST_EEESJ_S1U_NS1K_6fusion15FusionCallbacksIS1O_NS1V_17LinearCombinationISJ_fSJ_fLNS_15FloatRoundStyleE2EEESI_S1S_JEEENSA_5SM1004TMEM4LOAD26SM100_TMEM_LOAD_16dp256b4xES11_NS12_INS13_ILi2ELi4ELi3EEES16_NSS_INSB_IJS17_S1Q_EEENSB_IJS1Q_SD_EEEEEEENSA_17SM75_U32x4_LDSM_NENSA_21SM90_TMA_STORE_IM2COLES29_NSA_17SM90_U32x4_STSM_NENSA_39AutoVectorizingCopyWithAssumedAlignmentILi128EEEEEEvvEEEEvNT_6ParamsE) ;  /* 0xffffff7402647950 */ /* 0x000fea0003c3ffff */
        .weak           $__internal_1_$__cuda_sm10x_tcgen05_guardrail_trap_phase_invalid_during_alloc
        .type           $__internal_1_$__cuda_sm10x_tcgen05_guardrail_trap_phase_invalid_during_alloc,@function
        .size           $__internal_1_$__cuda_sm10x_tcgen05_guardrail_trap_phase_invalid_during_alloc,($__internal_2_$__cuda_sm10x_tcgen05_guardrail_trap_unallocated_columns_being_dealloced - $__internal_1_$__cuda_sm10x_tcgen05_guardrail_trap_phase_invalid_during_alloc)
$__internal_1_$__cuda_sm10x_tcgen05_guardrail_trap_phase_invalid_during_alloc:
[----:B------:R-:W-:Y:S05]  /*8a70*/  BPT.TRAP 0x1 ;  /* 0x000000040000795c */ /* 0x000fea0000300000 */
[----:B------:R-:W-:-:S04]  /*8a80*/  HFMA2 R3, -RZ, RZ, 0, 0 ;  /* 0x00000000ff037431 */ /* 0x000fc800000001ff */
[----:B------:R-:W-:Y:S05]  /*8a90*/  RET.REL.NODEC R2 `(_ZN7cutlass13device_kernelINS_4conv6kernel13ConvUniversalINS1_16ConvProblemShapeILNS1_8OperatorE1ELi3EEENS1_10collective14CollectiveConvINS1_47MainloopSm100TmaUmmaWarpSpecializedImplicitGemmILS5_1ELi13ELi3ELi1ELi2EN4cute5tupleIJNSA_1CILi1EEESD_SD_EEEEENSB_IJNSC_ILi64EEESG_NSB_IJSG_EEEEEENS_10bfloat16_tESJ_NSA_8TiledMMAINSA_8MMA_AtomIJNSA_20SM100_MMA_F16BF16_SSISJ_SJ_fLi64ELi64ELNSA_4UMMA5MajorE0ELSO_1ELNSN_7ScaleInE0ELSP_0EEEEEENSA_6LayoutISE_NSB_IJNSC_ILi0EEEST_ST_EEEEENSB_IJNSA_10UnderscoreESW_SW_EEEEENS7_6detail27Sm100ImplicitGemmTileTraitsINSA_20SM90_TMA_LOAD_IM2COLENSA_14ComposedLayoutINSA_7SwizzleILi3ELi4ELi3EEENSA_18smem_ptr_flag_bitsILi16EEENSS_INSB_IJNSC_ILi8EEESG_EEENSB_IJSG_SD_EEEEEEEvEENS10_INSA_13SM90_TMA_LOADENS12_IS14_S16_NSS_INSB_IJSG_S17_EEENSB_IJSD_SG_EEEEEEEvEEEENS_8epilogue10collective18CollectiveEpilogueINS1K_23Sm100TmaWarpSpecializedILi3ELi2ELi16ELb1ELb0EEEJSI_NSB_IJNSS_ISG_SD_EENSS_INSC_ILi32EEESD_EEEEESJ_NSB_IJNSB_IJllllEEESD_ST_EEESJ_S1U_NS1K_6fusion15FusionCallbacksIS1O_NS1V_17LinearCombinationISJ_fSJ_fLNS_15FloatRoundStyleE2EEESI_S1S_JEEENSA_5SM1004TMEM4LOAD26SM100_TMEM_LOAD_16dp256b4xES11_NS12_INS13_ILi2ELi4ELi3EEES16_NSS_INSB_IJS17_S1Q_EEENSB_IJS1Q_SD_EEEEEEENSA_17SM75_U32x4_LDSM_NENSA_21SM90_TMA_STORE_IM2COLES29_NSA_17SM90_U32x4_STSM_NENSA_39AutoVectorizingCopyWithAssumedAlignmentILi128EEEEEEvvEEEEvNT_6ParamsE) ;  /* 0xffffff7402587950 */ /* 0x000fea0003c3ffff */
        .weak           $__internal_2_$__cuda_sm10x_tcgen05_guardrail_trap_unallocated_columns_being_dealloced
        .type           $__internal_2_$__cuda_sm10x_tcgen05_guardrail_trap_unallocated_columns_being_dealloced,@function
        .size           $__internal_2_$__cuda_sm10x_tcgen05_guardrail_trap_unallocated_columns_being_dealloced,(.L_x_171 - $__internal_2_$__cuda_sm10x_tcgen05_guardrail_trap_unallocated_columns_being_dealloced)
$__internal_2_$__cuda_sm10x_tcgen05_guardrail_trap_unallocated_columns_being_dealloced:
[----:B------:R-:W-:Y:S05]  /*8aa0*/  BPT.TRAP 0x1 ;  /* 0x000000040000795c */ /* 0x000fea0000300000 */
[----:B------:R-:W-:-:S04]  /*8ab0*/  MOV R3, 0x0 ;  /* 0x0000000000037802 */ /* 0x000fc80000000f00 */
[----:B------:R-:W-:Y:S05]  /*8ac0*/  RET.REL.NODEC R2 `(_ZN7cutlass13device_kernelINS_4conv6kernel13ConvUniversalINS1_16ConvProblemShapeILNS1_8OperatorE1ELi3EEENS1_10collective14CollectiveConvINS1_47MainloopSm100TmaUmmaWarpSpecializedImplicitGemmILS5_1ELi13ELi3ELi1ELi2EN4cute5tupleIJNSA_1CILi1EEESD_SD_EEEEENSB_IJNSC_ILi64EEESG_NSB_IJSG_EEEEEENS_10bfloat16_tESJ_NSA_8TiledMMAINSA_8MMA_AtomIJNSA_20SM100_MMA_F16BF16_SSISJ_SJ_fLi64ELi64ELNSA_4UMMA5MajorE0ELSO_1ELNSN_7ScaleInE0ELSP_0EEEEEENSA_6LayoutISE_NSB_IJNSC_ILi0EEEST_ST_EEEEENSB_IJNSA_10UnderscoreESW_SW_EEEEENS7_6detail27Sm100ImplicitGemmTileTraitsINSA_20SM90_TMA_LOAD_IM2COLENSA_14ComposedLayoutINSA_7SwizzleILi3ELi4ELi3EEENSA_18smem_ptr_flag_bitsILi16EEENSS_INSB_IJNSC_ILi8EEESG_EEENSB_IJSG_SD_EEEEEEEvEENS10_INSA_13SM90_TMA_LOADENS12_IS14_S16_NSS_INSB_IJSG_S17_EEENSB_IJSD_SG_EEEEEEEvEEEENS_8epilogue10collective18CollectiveEpilogueINS1K_23Sm100TmaWarpSpecializedILi3ELi2ELi16ELb1ELb0EEEJSI_NSB_IJNSS_ISG_SD_EENSS_INSC_ILi32EEESD_EEEEESJ_NSB_IJNSB_IJllllEEESD_ST_EEESJ_S1U_NS1K_6fusion15FusionCallbacksIS1O_NS1V_17LinearCombinationISJ_fSJ_fLNS_15FloatRoundStyleE2EEESI_S1S_JEEENSA_5SM1004TMEM4LOAD26SM100_TMEM_LOAD_16dp256b4xES11_NS12_INS13_ILi2ELi4ELi3EEES16_NSS_INSB_IJS17_S1Q_EEENSB_IJS1Q_SD_EEEEEEENSA_17SM75_U32x4_LDSM_NENSA_21SM90_TMA_STORE_IM2COLES29_NSA_17SM90_U32x4_STSM_NENSA_39AutoVectorizingCopyWithAssumedAlignmentILi128EEEEEEvvEEEEvNT_6ParamsE) ;  /* 0xffffff74024c7950 */ /* 0x000fea0003c3ffff */
.L_x_170:
[----:B------:R-:W-:-:S00]  /*8ad0*/  BRA `(.L_x_170) ;  /* 0xfffffffc00fc7947 */ /* 0x000fc0000383ffff */
[----:B------:R-:W-:-:S00]  /*8ae0*/  NOP ;  /* 0x0000000000007918 */ /* 0x000fc00000000000 */
        /* <DEDUP_REMOVED lines=9> */
.L_x_171:


//--------------------- .nv.global.init           --------------------------
	.section	.nv.global.init,"aw",@progbits
.nv.global.init:
	.type		$str$29,@object
	.size		$str$29,($str$30 - $str$29)
$str$29:
        /*0000*/ 	.byte	0x28, 0x61, 0x64, 0x64, 0x72, 0x65, 0x73, 0x73, 0x20, 0x26, 0x20, 0x6d, 0x61, 0x73, 0x6b, 0x29
        /*0010*/ 	.byte	0x20, 0x3d, 0x3d, 0x20, 0x30, 0x00
	.type		$str$30,@object
	.size		$str$30,($str$28 - $str$30)
$str$30:
        /*0016*/ 	.byte	0x2f, 0x74, 0x6d, 0x70, 0x2f, 0x63, 0x75, 0x74, 0x6c, 0x61, 0x73, 0x73, 0x5f, 0x73, 0x77, 0x65
        /*0026*/ 	.byte	0x65, 0x70, 0x5f, 0x73, 0x72, 0x63, 0x2f, 0x69, 0x6e, 0x63, 0x6c, 0x75, 0x64, 0x65, 0x2f, 0x63
        /*0036*/ 	.byte	0x75, 0x74, 0x65, 0x2f, 0x70, 0x6f, 0x69, 0x6e, 0x74, 0x65, 0x72, 0x5f, 0x66, 0x6c, 0x61, 0x67
        /*0046*/ 	.byte	0x67, 0x65, 0x64, 0x2e, 0x68, 0x70, 0x70, 0x00
	.type		$str$28,@object
	.size		$str$28,($str$27 - $str$28)
$str$28:
        /*004e*/ 	.byte	0x2f, 0x74, 0x6d, 0x70, 0x2f, 0x63, 0x75, 0x74, 0x6c, 0x61, 0x73, 0x73, 0x5f, 0x73, 0x77, 0x65
        /*005e*/ 	.byte	0x65, 0x70, 0x5f, 0x73, 0x72, 0x63, 0x2f, 0x69, 0x6e, 0x63, 0x6c, 0x75, 0x64, 0x65, 0x2f, 0x63
        /*006e*/ 	.byte	0x75, 0x74, 0x65, 0x2f, 0x61, 0x74, 0x6f, 0x6d, 0x2f, 0x63, 0x6f, 0x70, 0x79, 0x5f, 0x74, 0x72
        /*007e*/ 	.byte	0x61, 0x69, 0x74, 0x73, 0x5f, 0x73, 0x6d, 0x31, 0x30, 0x30, 0x2e, 0x68, 0x70, 0x70, 0x00
	.type		$str$27,@object
	.size		$str$27,(__unnamed_1 - $str$27)
$str$27:
        /*008d*/ 	.byte	0x28, 0x28, 0x75, 0x69, 0x6e, 0x74, 0x33, 0x32, 0x5f, 0x74, 0x28, 0x74, 0x68, 0x72, 0x65, 0x61
        /*009d*/ 	.byte	0x64, 0x49, 0x64, 0x78, 0x2e, 0x78, 0x29, 0x20, 0x2f, 0x20, 0x33, 0x32, 0x29, 0x20, 0x25, 0x20
        /*00ad*/ 	.byte	0x34, 0x29, 0x20, 0x3d, 0x3d, 0x20, 0x28, 0x28, 0x28, 0x74, 0x6d, 0x65, 0x6d, 0x5f, 0x61, 0x64
        /*00bd*/ 	.byte	0x64, 0x72, 0x20, 0x3e, 0x3e, 0x20, 0x31, 0x36, 0x29, 0x20, 0x2f, 0x20, 0x33, 0x32, 0x29, 0x20
        /*00cd*/ 	.byte	0x25, 0x20, 0x34, 0x29, 0x00
	.type		__unnamed_1,@object
	.size		__unnamed_1,(__unnamed_2 - __unnamed_1)
__unnamed_1:
        /*00d2*/ 	.byte	0x61, 0x75, 0x74, 0x6f, 0x20, 0x63, 0x75, 0x74, 0x65, 0x3a, 0x3a, 0x61, 0x73, 0x5f, 0x70, 0x6f
        /* <DEDUP_REMOVED lines=24> */
        /*0262*/ 	.byte	0x30, 0x34, 0x38, 0x3e, 0x3e, 0x3e, 0x3e, 0x5d, 0x00
	.type		__unnamed_2,@object
	.size		__unnamed_2,(.L_2 - __unnamed_2)
__unnamed_2:
        /* <DEDUP_REMOVED lines=45> */
        /*053b*/ 	.byte	0x3e, 0x3e, 0x3e, 0x5d, 0x00
.L_2:


//--------------------- .nv.shared._ZN7cutlass13device_kernelINS_4conv6kernel13ConvUniversalINS1_16ConvProblemShapeILNS1_8OperatorE1ELi3EEENS1_10collective14CollectiveConvINS1_47MainloopSm100TmaUmmaWarpSpecializedImplicitGemmILS5_1ELi13ELi3ELi1ELi2EN4cute5tupleIJNSA_1CILi1EEESD_SD_EEEEENSB_IJNSC_ILi64EEESG_NSB_IJSG_EEEEEENS_10bfloat16_tESJ_NSA_8TiledMMAINSA_8MMA_AtomIJNSA_20SM100_MMA_F16BF16_SSISJ_SJ_fLi64ELi64ELNSA_4UMMA5MajorE0ELSO_1ELNSN_7ScaleInE0ELSP_0EEEEEENSA_6LayoutISE_NSB_IJNSC_ILi0EEEST_ST_EEEEENSB_IJNSA_10UnderscoreESW_SW_EEEEENS7_6detail27Sm100ImplicitGemmTileTraitsINSA_20SM90_TMA_LOAD_IM2COLENSA_14ComposedLayoutINSA_7SwizzleILi3ELi4ELi3EEENSA_18smem_ptr_flag_bitsILi16EEENSS_INSB_IJNSC_ILi8EEESG_EEENSB_IJSG_SD_EEEEEEEvEENS10_INSA_13SM90_TMA_LOADENS12_IS14_S16_NSS_INSB_IJSG_S17_EEENSB_IJSD_SG_EEEEEEEvEEEENS_8epilogue10collective18CollectiveEpilogueINS1K_23Sm100TmaWarpSpecializedILi3ELi2ELi16ELb1ELb0EEEJSI_NSB_IJNSS_ISG_SD_EENSS_INSC_ILi32EEESD_EEEEESJ_NSB_IJNSB_IJllllEEESD_ST_EEESJ_S1U_NS1K_6fusion15FusionCallbacksIS1O_NS1V_17LinearCombinationISJ_fSJ_fLNS_15FloatRoundStyleE2EEESI_S1S_JEEENSA_5SM1004TMEM4LOAD26SM100_TMEM_LOAD_16dp256b4xES11_NS12_INS13_ILi2ELi4ELi3EEES16_NSS_INSB_IJS17_S1Q_EEENSB_IJS1Q_SD_EEEEEEENSA_17SM75_U32x4_LDSM_NENSA_21SM90_TMA_STORE_IM2COLES29_NSA_17SM90_U32x4_STSM_NENSA_39AutoVectorizingCopyWithAssumedAlignmentILi128EEEEEEvvEEEEvNT_6ParamsE --------------------------
	.section	.nv.shared._ZN7cutlass13device_kernelINS_4conv6kernel13ConvUniversalINS1_16ConvProblemShapeILNS1_8OperatorE1ELi3EEENS1_10collective14CollectiveConvINS1_47MainloopSm100TmaUmmaWarpSpecializedImplicitGemmILS5_1ELi13ELi3ELi1ELi2EN4cute5tupleIJNSA_1CILi1EEESD_SD_EEEEENSB_IJNSC_ILi64EEESG_NSB_IJSG_EEEEEENS_10bfloat16_tESJ_NSA_8TiledMMAINSA_8MMA_AtomIJNSA_20SM100_MMA_F16BF16_SSISJ_SJ_fLi64ELi64ELNSA_4UMMA5MajorE0ELSO_1ELNSN_7ScaleInE0ELSP_0EEEEEENSA_6LayoutISE_NSB_IJNSC_ILi0EEEST_ST_EEEEENSB_IJNSA_10UnderscoreESW_SW_EEEEENS7_6detail27Sm100ImplicitGemmTileTraitsINSA_20SM90_TMA_LOAD_IM2COLENSA_14ComposedLayoutINSA_7SwizzleILi3ELi4ELi3EEENSA_18smem_ptr_flag_bitsILi16EEENSS_INSB_IJNSC_ILi8EEESG_EEENSB_IJSG_SD_EEEEEEEvEENS10_INSA_13SM90_TMA_LOADENS12_IS14_S16_NSS_INSB_IJSG_S17_EEENSB_IJSD_SG_EEEEEEEvEEEENS_8epilogue10collective18CollectiveEpilogueINS1K_23Sm100TmaWarpSpecializedILi3ELi2ELi16ELb1ELb0EEEJSI_NSB_IJNSS_ISG_SD_EENSS_INSC_ILi32EEESD_EEEEESJ_NSB_IJNSB_IJllllEEESD_ST_EEESJ_S1U_NS1K_6fusion15FusionCallbacksIS1O_NS1V_17LinearCombinationISJ_fSJ_fLNS_15FloatRoundStyleE2EEESI_S1S_JEEENSA_5SM1004TMEM4LOAD26SM100_TMEM_LOAD_16dp256b4xES11_NS12_INS13_ILi2ELi4ELi3EEES16_NSS_INSB_IJS17_S1Q_EEENSB_IJS1Q_SD_EEEEEEENSA_17SM75_U32x4_LDSM_NENSA_21SM90_TMA_STORE_IM2COLES29_NSA_17SM90_U32x4_STSM_NENSA_39AutoVectorizingCopyWithAssumedAlignmentILi128EEEEEEvvEEEEvNT_6ParamsE,"aw",@nobits
	.sectionflags	@""
	.align	16
	.zero		1024


//--------------------- .nv.shared.reserved.0     --------------------------
	.section	.nv.shared.reserved.0,"aw",@nobits
	.weak		__nv_reservedSMEM_offset_0_alias
	.size		__nv_reservedSMEM_offset_0_alias, 0, 64
	.other		__nv_reservedSMEM_offset_0_alias,@"STO_CUDA_RESERVED_SHARED STV_DEFAULT"
__nv_reservedSMEM_offset_0_alias:
	.zero		0
.nv.shared.reserved.0:
	.zero		64
	.weak		__nv_reservedSMEM_tcgen05_partition
	.type		__nv_reservedSMEM_tcgen05_partition,@object
	.size		__nv_reservedSMEM_tcgen05_partition,(.L_0 - __nv_reservedSMEM_tcgen05_partition)
__nv_reservedSMEM_tcgen05_partition:
	.zero		32
.L_0:


//--------------------- .nv.global                --------------------------
	.section	.nv.global,"aw",@nobits
.nv.global:
	.type		_ZN39_INTERNAL_5002fc7e_4_k_cu_9203bbc5_32164cute1_E,@object
	.size		_ZN39_INTERNAL_5002fc7e_4_k_cu_9203bbc5_32164cute1_E,(_ZN39_INTERNAL_5002fc7e_4_k_cu_9203bbc5_32164cuda3std3__45__cpo6cbeginE - _ZN39_INTERNAL_5002fc7e_4_k_cu_9203bbc5_32164cute1_E)
_ZN39_INTERNAL_5002fc7e_4_k_cu_9203bbc5_32164cute1_E:
	.zero		1
	.type		_ZN39_INTERNAL_5002fc7e_4_k_cu_9203bbc5_32164cuda3std3__45__cpo6cbeginE,@object
	.size		_ZN39_INTERNAL_5002fc7e_4_k_cu_9203bbc5_32164cuda3std3__45__cpo6cbeginE,(_ZN39_INTERNAL_5002fc7e_4_k_cu_9203bbc5_32164cuda3std3__48in_placeE - _ZN39_INTERNAL_5002fc7e_4_k_cu_9203bbc5_32164cuda3std3__45__cpo6cbeginE)
_ZN39_INTERNAL_5002fc7e_4_k_cu_9203bbc5_32164cuda3std3__45__cpo6cbeginE:
	.zero		1
	.type		_ZN39_INTERNAL_5002fc7e_4_k_cu_9203bbc5_32164cuda3std3__48in_placeE,@object
	.size		_ZN39_INTERNAL_5002fc7e_4_k_cu_9203bbc5_32164cuda3std3__48in_placeE,(_ZN39_INTERNAL_5002fc7e_4_k_cu_9203bbc5_32164cuda3std6ranges3__45__cpo9iter_moveE - _ZN39_INTERNAL_5002fc7e_4_k_cu_9203bbc5_32164cuda3std3__48in_placeE)
_ZN39_INTERNAL_5002fc7e_4_k_cu_9203bbc5_32164cuda3std3__48in_placeE:
	.zero		1
	.type		_ZN39_INTERNAL_5002fc7e_4_k_cu_9203bbc5_32164cuda3std6ranges3__45__cpo9iter_moveE,@object
	.size		_ZN39_INTERNAL_5002fc7e_4_k_cu_9203bbc5_32164cuda3std6ranges3__45__cpo9iter_moveE,(_ZN39_INTERNAL_5002fc7e_4_k_cu_9203bbc5_32164cuda3std3__45__cpo5beginE - _ZN39_INTERNAL_5002fc7e_4_k_cu_9203bbc5_32164cuda3std6ranges3__45__cpo9iter_moveE)
_ZN39_INTERNAL_5002fc7e_4_k_cu_9203bbc5_32164cuda3std6ranges3__45__cpo9iter_moveE:
	.zero		1
	.type		_ZN39_INTERNAL_5002fc7e_4_k_cu_9203bbc5_32164cuda3std3__45__cpo5beginE,@object
	.size		_ZN39_INTERNAL_5002fc7e_4_k_cu_9203bbc5_32164cuda3std3__45__cpo5beginE,(_ZN39_INTERNAL_5002fc7e_4_k_cu_9203bbc5_32164cuda3std3__441_GLOBAL__N__5002fc7e_4_k_cu_9203bbc5_32166ignoreE - _ZN39_INTERNAL_5002fc7e_4_k_cu_9203bbc5_32164cuda3std3__45__cpo5beginE)
_ZN39_INTERNAL_5002fc7e_4_k_cu_9203bbc5_32164cuda3std3__45__cpo5beginE:
	.zero		1
	.type		_ZN39_INTERNAL_5002fc7e_4_k_cu_9203bbc5_32164cuda3std3__441_GLOBAL__N__5002fc7e_4_k_cu_9203bbc5_32166ignoreE,@object
	.size		_ZN39_INTERNAL_5002fc7e_4_k_cu_9203bbc5_32164cuda3std3__441_GLOBAL__N__5002fc7e_4_k_cu_9203bbc5_32166ignoreE,(_ZN39_INTERNAL_5002fc7e_4_k_cu_9203bbc5_32164cute7productE - _ZN39_INTERNAL_5002fc7e_4_k_cu_9203bbc5_32164cuda3std3__441_GLOBAL__N__5002fc7e_4_k_cu_9203bbc5_32166ignoreE)
_ZN39_INTERNAL_5002fc7e_4_k_cu_9203bbc5_32164cuda3std3__441_GLOBAL__N__5002fc7e_4_k_cu_9203bbc5_32166ignoreE:
	.zero		1
	.type		_ZN39_INTERNAL_5002fc7e_4_k_cu_9203bbc5_32164cute7productE,@object
	.size		_ZN39_INTERNAL_5002fc7e_4_k_cu_9203bbc5_32164cute7productE,(_ZN39_INTERNAL_5002fc7e_4_k_cu_9203bbc5_32164cuda3std3__45__cpo3endE - _ZN39_INTERNAL_5002fc7e_4_k_cu_9203bbc5_32164cute7productE)
_ZN39_INTERNAL_5002fc7e_4_k_cu_9203bbc5_32164cute7productE:
	.zero		1
	.type		_ZN39_INTERNAL_5002fc7e_4_k_cu_9203bbc5_32164cuda3std3__45__cpo3endE,@object
	.size		_ZN39_INTERNAL_5002fc7e_4_k_cu_9203bbc5_32164cuda3std3__45__cpo3endE,(_ZN39_INTERNAL_5002fc7e_4_k_cu_9203bbc5_32164cuda3std3__419piecewise_constructE - _ZN39_INTERNAL_5002fc7e_4_k_cu_9203bbc5_32164cuda3std3__45__cpo3endE)
_ZN39_INTERNAL_5002fc7e_4_k_cu_9203bbc5_32164cuda3std3__45__cpo3endE:
	.zero		1
	.type		_ZN39_INTERNAL_5002fc7e_4_k_cu_9203bbc5_32164cuda3std3__419piecewise_constructE,@object
	.size		_ZN39_INTERNAL_5002fc7e_4_k_cu_9203bbc5_32164cuda3std3__419piecewise_constructE,(_ZN39_INTERNAL_5002fc7e_4_k_cu_9203bbc5_32164cuda3std3__45__cpo4cendE - _ZN39_INTERNAL_5002fc7e_4_k_cu_9203bbc5_32164cuda3std3__419piecewise_constructE)
_ZN39_INTERNAL_5002fc7e_4_k_cu_9203bbc5_32164cuda3std3__419piecewise_constructE:
	.zero		1
	.type		_ZN39_INTERNAL_5002fc7e_4_k_cu_9203bbc5_32164cuda3std3__45__cpo4cendE,@object
	.size		_ZN39_INTERNAL_5002fc7e_4_k_cu_9203bbc5_32164cuda3std3__45__cpo4cendE,(_ZN39_INTERNAL_5002fc7e_4_k_cu_9203bbc5_32164cuda3std6ranges3__45__cpo4swapE - _ZN39_INTERNAL_5002fc7e_4_k_cu_9203bbc5_32164cuda3std3__45__cpo4cendE)
_ZN39_INTERNAL_5002fc7e_4_k_cu_9203bbc5_32164cuda3std3__45__cpo4cendE:
	.zero		1
	.type		_ZN39_INTERNAL_5002fc7e_4_k_cu_9203bbc5_32164cuda3std6ranges3__45__cpo4swapE,@object
	.size		_ZN39_INTERNAL_5002fc7e_4_k_cu_9203bbc5_32164cuda3std6ranges3__45__cpo4swapE,(.L_10 - _ZN39_INTERNAL_5002fc7e_4_k_cu_9203bbc5_32164cuda3std6ranges3__45__cpo4swapE)
_ZN39_INTERNAL_5002fc7e_4_k_cu_9203bbc5_32164cuda3std6ranges3__45__cpo4swapE:
	.zero		1
.L_10:


//--------------------- .nv.constant0._ZN7cutlass13device_kernelINS_4conv6kernel13ConvUniversalINS1_16ConvProblemShapeILNS1_8OperatorE1ELi3EEENS1_10collective14CollectiveConvINS1_47MainloopSm100TmaUmmaWarpSpecializedImplicitGemmILS5_1ELi13ELi3ELi1ELi2EN4cute5tupleIJNSA_1CILi1EEESD_SD_EEEEENSB_IJNSC_ILi64EEESG_NSB_IJSG_EEEEEENS_10bfloat16_tESJ_NSA_8TiledMMAINSA_8MMA_AtomIJNSA_20SM100_MMA_F16BF16_SSISJ_SJ_fLi64ELi64ELNSA_4UMMA5MajorE0ELSO_1ELNSN_7ScaleInE0ELSP_0EEEEEENSA_6LayoutISE_NSB_IJNSC_ILi0EEEST_ST_EEEEENSB_IJNSA_10UnderscoreESW_SW_EEEEENS7_6detail27Sm100ImplicitGemmTileTraitsINSA_20SM90_TMA_LOAD_IM2COLENSA_14ComposedLayoutINSA_7SwizzleILi3ELi4ELi3EEENSA_18smem_ptr_flag_bitsILi16EEENSS_INSB_IJNSC_ILi8EEESG_EEENSB_IJSG_SD_EEEEEEEvEENS10_INSA_13SM90_TMA_LOADENS12_IS14_S16_NSS_INSB_IJSG_S17_EEENSB_IJSD_SG_EEEEEEEvEEEENS_8epilogue10collective18CollectiveEpilogueINS1K_23Sm100TmaWarpSpecializedILi3ELi2ELi16ELb1ELb0EEEJSI_NSB_IJNSS_ISG_SD_EENSS_INSC_ILi32EEESD_EEEEESJ_NSB_IJNSB_IJllllEEESD_ST_EEESJ_S1U_NS1K_6fusion15FusionCallbacksIS1O_NS1V_17LinearCombinationISJ_fSJ_fLNS_15FloatRoundStyleE2EEESI_S1S_JEEENSA_5SM1004TMEM4LOAD26SM100_TMEM_LOAD_16dp256b4xES11_NS12_INS13_ILi2ELi4ELi3EEES16_NSS_INSB_IJS17_S1Q_EEENSB_IJS1Q_SD_EEEEEEENSA_17SM75_U32x4_LDSM_NENSA_21SM90_TMA_STORE_IM2COLES29_NSA_17SM90_U32x4_STSM_NENSA_39AutoVectorizingCopyWithAssumedAlignmentILi128EEEEEEvvEEEEvNT_6ParamsE --------------------------
	.section	.nv.constant0._ZN7cutlass13device_kernelINS_4conv6kernel13ConvUniversalINS1_16ConvProblemShapeILNS1_8OperatorE1ELi3EEENS1_10collective14CollectiveConvINS1_47MainloopSm100TmaUmmaWarpSpecializedImplicitGemmILS5_1ELi13ELi3ELi1ELi2EN4cute5tupleIJNSA_1CILi1EEESD_SD_EEEEENSB_IJNSC_ILi64EEESG_NSB_IJSG_EEEEEENS_10bfloat16_tESJ_NSA_8TiledMMAINSA_8MMA_AtomIJNSA_20SM100_MMA_F16BF16_SSISJ_SJ_fLi64ELi64ELNSA_4UMMA5MajorE0ELSO_1ELNSN_7ScaleInE0ELSP_0EEEEEENSA_6LayoutISE_NSB_IJNSC_ILi0EEEST_ST_EEEEENSB_IJNSA_10UnderscoreESW_SW_EEEEENS7_6detail27Sm100ImplicitGemmTileTraitsINSA_20SM90_TMA_LOAD_IM2COLENSA_14ComposedLayoutINSA_7SwizzleILi3ELi4ELi3EEENSA_18smem_ptr_flag_bitsILi16EEENSS_INSB_IJNSC_ILi8EEESG_EEENSB_IJSG_SD_EEEEEEEvEENS10_INSA_13SM90_TMA_LOADENS12_IS14_S16_NSS_INSB_IJSG_S17_EEENSB_IJSD_SG_EEEEEEEvEEEENS_8epilogue10collective18CollectiveEpilogueINS1K_23Sm100TmaWarpSpecializedILi3ELi2ELi16ELb1ELb0EEEJSI_NSB_IJNSS_ISG_SD_EENSS_INSC_ILi32EEESD_EEEEESJ_NSB_IJNSB_IJllllEEESD_ST_EEESJ_S1U_NS1K_6fusion15FusionCallbacksIS1O_NS1V_17LinearCombinationISJ_fSJ_fLNS_15FloatRoundStyleE2EEESI_S1S_JEEENSA_5SM1004TMEM4LOAD26SM100_TMEM_LOAD_16dp256b4xES11_NS12_INS13_ILi2ELi4ELi3EEES16_NSS_INSB_IJS17_S1Q_EEENSB_IJS1Q_SD_EEEEEEENSA_17SM75_U32x4_LDSM_NENSA_21SM90_TMA_STORE_IM2COLES29_NSA_17SM90_U32x4_STSM_NENSA_39AutoVectorizingCopyWithAssumedAlignmentILi128EEEEEEvvEEEEvNT_6ParamsE,"a",@progbits
	.sectionflags	@""
	.align	4
.nv.constant0._ZN7cutlass13device_kernelINS_4conv6kernel13ConvUniversalINS1_16ConvProblemShapeILNS1_8OperatorE1ELi3EEENS1_10collective14CollectiveConvINS1_47MainloopSm100TmaUmmaWarpSpecializedImplicitGemmILS5_1ELi13ELi3ELi1ELi2EN4cute5tupleIJNSA_1CILi1EEESD_SD_EEEEENSB_IJNSC_ILi64EEESG_NSB_IJSG_EEEEEENS_10bfloat16_tESJ_NSA_8TiledMMAINSA_8MMA_AtomIJNSA_20SM100_MMA_F16BF16_SSISJ_SJ_fLi64ELi64ELNSA_4UMMA5MajorE0ELSO_1ELNSN_7ScaleInE0ELSP_0EEEEEENSA_6LayoutISE_NSB_IJNSC_ILi0EEEST_ST_EEEEENSB_IJNSA_10UnderscoreESW_SW_EEEEENS7_6detail27Sm100ImplicitGemmTileTraitsINSA_20SM90_TMA_LOAD_IM2COLENSA_14ComposedLayoutINSA_7SwizzleILi3ELi4ELi3EEENSA_18smem_ptr_flag_bitsILi16EEENSS_INSB_IJNSC_ILi8EEESG_EEENSB_IJSG_SD_EEEEEEEvEENS10_INSA_13SM90_TMA_LOADENS12_IS14_S16_NSS_INSB_IJSG_S17_EEENSB_IJSD_SG_EEEEEEEvEEEENS_8epilogue10collective18CollectiveEpilogueINS1K_23Sm100TmaWarpSpecializedILi3ELi2ELi16ELb1ELb0EEEJSI_NSB_IJNSS_ISG_SD_EENSS_INSC_ILi32EEESD_EEEEESJ_NSB_IJNSB_IJllllEEESD_ST_EEESJ_S1U_NS1K_6fusion15FusionCallbacksIS1O_NS1V_17LinearCombinationISJ_fSJ_fLNS_15FloatRoundStyleE2EEESI_S1S_JEEENSA_5SM1004TMEM4LOAD26SM100_TMEM_LOAD_16dp256b4xES11_NS12_INS13_ILi2ELi4ELi3EEES16_NSS_INSB_IJS17_S1Q_EEENSB_IJS1Q_SD_EEEEEEENSA_17SM75_U32x4_LDSM_NENSA_21SM90_TMA_STORE_IM2COLES29_NSA_17SM90_U32x4_STSM_NENSA_39AutoVectorizingCopyWithAssumedAlignmentILi128EEEEEEvvEEEEvNT_6ParamsE:
	.zero		3200


//--------------------- SYMBOLS --------------------------

	.type		.nv.reservedSmem.offset0,@object
	.size		.nv.reservedSmem.offset0,0x4
	.type		.nv.reservedSmem.cap,@object
	.size		.nv.reservedSmem.cap,0x4
	.type		__assertfail,@function
